//
// Generated by NVIDIA NVVM Compiler
//
// Compiler Build ID: CL-36424714
// Cuda compilation tools, release 13.0, V13.0.88
// Based on NVVM 20.0.0
//

.version 9.0
.target sm_100
.address_size 64

	// .globl	_ZN3cub18CUB_300001_SM_10006detail11EmptyKernelIvEEvv
.global .align 1 .b8 _ZN30_INTERNAL_ec6c3246_4_k_cu_main4cuda3std3__45__cpo5beginE[1];
.global .align 1 .b8 _ZN30_INTERNAL_ec6c3246_4_k_cu_main4cuda3std3__45__cpo3endE[1];
.global .align 1 .b8 _ZN30_INTERNAL_ec6c3246_4_k_cu_main4cuda3std3__45__cpo6cbeginE[1];
.global .align 1 .b8 _ZN30_INTERNAL_ec6c3246_4_k_cu_main4cuda3std3__45__cpo4cendE[1];
.global .align 1 .b8 _ZN30_INTERNAL_ec6c3246_4_k_cu_main4cuda3std3__45__cpo6rbeginE[1];
.global .align 1 .b8 _ZN30_INTERNAL_ec6c3246_4_k_cu_main4cuda3std3__45__cpo4rendE[1];
.global .align 1 .b8 _ZN30_INTERNAL_ec6c3246_4_k_cu_main4cuda3std3__45__cpo7crbeginE[1];
.global .align 1 .b8 _ZN30_INTERNAL_ec6c3246_4_k_cu_main4cuda3std3__45__cpo5crendE[1];
.global .align 1 .b8 _ZN30_INTERNAL_ec6c3246_4_k_cu_main4cuda3std3__432_GLOBAL__N__ec6c3246_4_k_cu_main6ignoreE[1];
.global .align 1 .b8 _ZN30_INTERNAL_ec6c3246_4_k_cu_main4cuda3std3__419piecewise_constructE[1];
.global .align 1 .b8 _ZN30_INTERNAL_ec6c3246_4_k_cu_main4cuda3std3__48in_placeE[1];
.global .align 1 .b8 _ZN30_INTERNAL_ec6c3246_4_k_cu_main4cuda3std3__420unreachable_sentinelE[1];
.global .align 1 .b8 _ZN30_INTERNAL_ec6c3246_4_k_cu_main4cuda3std3__47nulloptE[1];
.global .align 1 .b8 _ZN30_INTERNAL_ec6c3246_4_k_cu_main4cuda3std3__48unexpectE[1];
.global .align 1 .b8 _ZN30_INTERNAL_ec6c3246_4_k_cu_main4cuda3std6ranges3__45__cpo4swapE[1];
.global .align 1 .b8 _ZN30_INTERNAL_ec6c3246_4_k_cu_main4cuda3std6ranges3__45__cpo9iter_moveE[1];
.global .align 1 .b8 _ZN30_INTERNAL_ec6c3246_4_k_cu_main4cuda3std6ranges3__45__cpo5beginE[1];
.global .align 1 .b8 _ZN30_INTERNAL_ec6c3246_4_k_cu_main4cuda3std6ranges3__45__cpo3endE[1];
.global .align 1 .b8 _ZN30_INTERNAL_ec6c3246_4_k_cu_main4cuda3std6ranges3__45__cpo6cbeginE[1];
.global .align 1 .b8 _ZN30_INTERNAL_ec6c3246_4_k_cu_main4cuda3std6ranges3__45__cpo4cendE[1];
.global .align 1 .b8 _ZN30_INTERNAL_ec6c3246_4_k_cu_main4cuda3std6ranges3__45__cpo7advanceE[1];
.global .align 1 .b8 _ZN30_INTERNAL_ec6c3246_4_k_cu_main4cuda3std6ranges3__45__cpo9iter_swapE[1];
.global .align 1 .b8 _ZN30_INTERNAL_ec6c3246_4_k_cu_main4cuda3std6ranges3__45__cpo4nextE[1];
.global .align 1 .b8 _ZN30_INTERNAL_ec6c3246_4_k_cu_main4cuda3std6ranges3__45__cpo4prevE[1];
.global .align 1 .b8 _ZN30_INTERNAL_ec6c3246_4_k_cu_main4cuda3std6ranges3__45__cpo4dataE[1];
.global .align 1 .b8 _ZN30_INTERNAL_ec6c3246_4_k_cu_main4cuda3std6ranges3__45__cpo5cdataE[1];
.global .align 1 .b8 _ZN30_INTERNAL_ec6c3246_4_k_cu_main4cuda3std6ranges3__45__cpo4sizeE[1];
.global .align 1 .b8 _ZN30_INTERNAL_ec6c3246_4_k_cu_main4cuda3std6ranges3__45__cpo5ssizeE[1];
.global .align 1 .b8 _ZN30_INTERNAL_ec6c3246_4_k_cu_main4cuda3std6ranges3__45__cpo8distanceE[1];
.global .align 1 .b8 _ZN30_INTERNAL_ec6c3246_4_k_cu_main6thrust24THRUST_300001_SM_1000_NS8cuda_cub3parE[1];
.global .align 1 .b8 _ZN30_INTERNAL_ec6c3246_4_k_cu_main6thrust24THRUST_300001_SM_1000_NS8cuda_cub10par_nosyncE[1];
.global .align 1 .b8 _ZN30_INTERNAL_ec6c3246_4_k_cu_main6thrust24THRUST_300001_SM_1000_NS6system6detail10sequential3seqE[1];
.global .align 1 .b8 _ZN30_INTERNAL_ec6c3246_4_k_cu_main6thrust24THRUST_300001_SM_1000_NS12placeholders2_1E[1];
.global .align 1 .b8 _ZN30_INTERNAL_ec6c3246_4_k_cu_main6thrust24THRUST_300001_SM_1000_NS12placeholders2_2E[1];
.global .align 1 .b8 _ZN30_INTERNAL_ec6c3246_4_k_cu_main6thrust24THRUST_300001_SM_1000_NS12placeholders2_3E[1];
.global .align 1 .b8 _ZN30_INTERNAL_ec6c3246_4_k_cu_main6thrust24THRUST_300001_SM_1000_NS12placeholders2_4E[1];
.global .align 1 .b8 _ZN30_INTERNAL_ec6c3246_4_k_cu_main6thrust24THRUST_300001_SM_1000_NS12placeholders2_5E[1];
.global .align 1 .b8 _ZN30_INTERNAL_ec6c3246_4_k_cu_main6thrust24THRUST_300001_SM_1000_NS12placeholders2_6E[1];
.global .align 1 .b8 _ZN30_INTERNAL_ec6c3246_4_k_cu_main6thrust24THRUST_300001_SM_1000_NS12placeholders2_7E[1];
.global .align 1 .b8 _ZN30_INTERNAL_ec6c3246_4_k_cu_main6thrust24THRUST_300001_SM_1000_NS12placeholders2_8E[1];
.global .align 1 .b8 _ZN30_INTERNAL_ec6c3246_4_k_cu_main6thrust24THRUST_300001_SM_1000_NS12placeholders2_9E[1];
.global .align 1 .b8 _ZN30_INTERNAL_ec6c3246_4_k_cu_main6thrust24THRUST_300001_SM_1000_NS12placeholders3_10E[1];
.global .align 1 .b8 _ZN30_INTERNAL_ec6c3246_4_k_cu_main6thrust24THRUST_300001_SM_1000_NS3seqE[1];

.visible .entry _ZN3cub18CUB_300001_SM_10006detail11EmptyKernelIvEEvv()
{


	ret;

}
	// .globl	_ZN3cub18CUB_300001_SM_10006detail8for_each13static_kernelINS2_12policy_hub_t12policy_500_tEmN6thrust24THRUST_300001_SM_1000_NS8cuda_cub20__uninitialized_fill7functorINS7_10device_ptrIdEEdEEEEvT0_T1_
.visible .entry _ZN3cub18CUB_300001_SM_10006detail8for_each13static_kernelINS2_12policy_hub_t12policy_500_tEmN6thrust24THRUST_300001_SM_1000_NS8cuda_cub20__uninitialized_fill7functorINS7_10device_ptrIdEEdEEEEvT0_T1_(
	.param .u64 _ZN3cub18CUB_300001_SM_10006detail8for_each13static_kernelINS2_12policy_hub_t12policy_500_tEmN6thrust24THRUST_300001_SM_1000_NS8cuda_cub20__uninitialized_fill7functorINS7_10device_ptrIdEEdEEEEvT0_T1__param_0,
	.param .align 8 .b8 _ZN3cub18CUB_300001_SM_10006detail8for_each13static_kernelINS2_12policy_hub_t12policy_500_tEmN6thrust24THRUST_300001_SM_1000_NS8cuda_cub20__uninitialized_fill7functorINS7_10device_ptrIdEEdEEEEvT0_T1__param_1[16]
)
.maxntid 256
{
	.reg .pred 	%p<4>;
	.reg .b32 	%r<5>;
	.reg .b64 	%rd<16>;
	.reg .b64 	%fd<3>;

	ld.param.f64 	%fd2, [_ZN3cub18CUB_300001_SM_10006detail8for_each13static_kernelINS2_12policy_hub_t12policy_500_tEmN6thrust24THRUST_300001_SM_1000_NS8cuda_cub20__uninitialized_fill7functorINS7_10device_ptrIdEEdEEEEvT0_T1__param_1+8];
	ld.param.u64 	%rd4, [_ZN3cub18CUB_300001_SM_10006detail8for_each13static_kernelINS2_12policy_hub_t12policy_500_tEmN6thrust24THRUST_300001_SM_1000_NS8cuda_cub20__uninitialized_fill7functorINS7_10device_ptrIdEEdEEEEvT0_T1__param_1];
	ld.param.u64 	%rd5, [_ZN3cub18CUB_300001_SM_10006detail8for_each13static_kernelINS2_12policy_hub_t12policy_500_tEmN6thrust24THRUST_300001_SM_1000_NS8cuda_cub20__uninitialized_fill7functorINS7_10device_ptrIdEEdEEEEvT0_T1__param_0];
	mov.u32 	%r2, %ctaid.x;
	mul.wide.u32 	%rd1, %r2, 512;
	sub.s64 	%rd2, %rd5, %rd1;
	setp.lt.u64 	%p1, %rd2, 512;
	@%p1 bra 	$L__BB1_2;
	mov.u32 	%r4, %tid.x;
	cvta.to.global.u64 	%rd11, %rd4;
	cvt.u64.u32 	%rd12, %r4;
	add.s64 	%rd13, %rd1, %rd12;
	shl.b64 	%rd14, %rd13, 3;
	add.s64 	%rd15, %rd11, %rd14;
	st.global.f64 	[%rd15], %fd2;
	st.global.f64 	[%rd15+2048], %fd2;
	bra.uni 	$L__BB1_6;
$L__BB1_2:
	cvta.to.global.u64 	%rd6, %rd4;
	mov.u32 	%r1, %tid.x;
	cvt.u64.u32 	%rd7, %r1;
	setp.le.u64 	%p2, %rd2, %rd7;
	add.s64 	%rd8, %rd1, %rd7;
	shl.b64 	%rd9, %rd8, 3;
	add.s64 	%rd3, %rd6, %rd9;
	@%p2 bra 	$L__BB1_4;
	st.global.f64 	[%rd3], %fd2;
$L__BB1_4:
	add.s32 	%r3, %r1, 256;
	cvt.u64.u32 	%rd10, %r3;
	setp.le.u64 	%p3, %rd2, %rd10;
	@%p3 bra 	$L__BB1_6;
	st.global.f64 	[%rd3+2048], %fd2;
$L__BB1_6:
	ret;

}
	// .globl	_ZN3cub18CUB_300001_SM_10006detail9transform16transform_kernelINS2_10policy_hubILb1EN4cuda3std3__45tupleIJN6thrust24THRUST_300001_SM_1000_NS6detail15normal_iteratorINSA_10device_ptrIiEEEESF_EEEE10policy1000Ei14sample_functorNSC_INSD_IdEEEEJPiSM_EEEvT0_iT1_T2_DpNS2_10kernel_argIT3_EE
.visible .entry _ZN3cub18CUB_300001_SM_10006detail9transform16transform_kernelINS2_10policy_hubILb1EN4cuda3std3__45tupleIJN6thrust24THRUST_300001_SM_1000_NS6detail15normal_iteratorINSA_10device_ptrIiEEEESF_EEEE10policy1000Ei14sample_functorNSC_INSD_IdEEEEJPiSM_EEEvT0_iT1_T2_DpNS2_10kernel_argIT3_EE(
	.param .u32 _ZN3cub18CUB_300001_SM_10006detail9transform16transform_kernelINS2_10policy_hubILb1EN4cuda3std3__45tupleIJN6thrust24THRUST_300001_SM_1000_NS6detail15normal_iteratorINSA_10device_ptrIiEEEESF_EEEE10policy1000Ei14sample_functorNSC_INSD_IdEEEEJPiSM_EEEvT0_iT1_T2_DpNS2_10kernel_argIT3_EE_param_0,
	.param .u32 _ZN3cub18CUB_300001_SM_10006detail9transform16transform_kernelINS2_10policy_hubILb1EN4cuda3std3__45tupleIJN6thrust24THRUST_300001_SM_1000_NS6detail15normal_iteratorINSA_10device_ptrIiEEEESF_EEEE10policy1000Ei14sample_functorNSC_INSD_IdEEEEJPiSM_EEEvT0_iT1_T2_DpNS2_10kernel_argIT3_EE_param_1,
	.param .align 8 .b8 _ZN3cub18CUB_300001_SM_10006detail9transform16transform_kernelINS2_10policy_hubILb1EN4cuda3std3__45tupleIJN6thrust24THRUST_300001_SM_1000_NS6detail15normal_iteratorINSA_10device_ptrIiEEEESF_EEEE10policy1000Ei14sample_functorNSC_INSD_IdEEEEJPiSM_EEEvT0_iT1_T2_DpNS2_10kernel_argIT3_EE_param_2[16],
	.param .align 8 .b8 _ZN3cub18CUB_300001_SM_10006detail9transform16transform_kernelINS2_10policy_hubILb1EN4cuda3std3__45tupleIJN6thrust24THRUST_300001_SM_1000_NS6detail15normal_iteratorINSA_10device_ptrIiEEEESF_EEEE10policy1000Ei14sample_functorNSC_INSD_IdEEEEJPiSM_EEEvT0_iT1_T2_DpNS2_10kernel_argIT3_EE_param_3[8],
	.param .align 8 .b8 _ZN3cub18CUB_300001_SM_10006detail9transform16transform_kernelINS2_10policy_hubILb1EN4cuda3std3__45tupleIJN6thrust24THRUST_300001_SM_1000_NS6detail15normal_iteratorINSA_10device_ptrIiEEEESF_EEEE10policy1000Ei14sample_functorNSC_INSD_IdEEEEJPiSM_EEEvT0_iT1_T2_DpNS2_10kernel_argIT3_EE_param_4[16],
	.param .align 8 .b8 _ZN3cub18CUB_300001_SM_10006detail9transform16transform_kernelINS2_10policy_hubILb1EN4cuda3std3__45tupleIJN6thrust24THRUST_300001_SM_1000_NS6detail15normal_iteratorINSA_10device_ptrIiEEEESF_EEEE10policy1000Ei14sample_functorNSC_INSD_IdEEEEJPiSM_EEEvT0_iT1_T2_DpNS2_10kernel_argIT3_EE_param_5[16]
)
.maxntid 128
{
	.reg .pred 	%p<38>;
	.reg .b32 	%r<141>;
	.reg .b64 	%rd<106>;
	.reg .b64 	%fd<159>;

	ld.param.f64 	%fd1, [_ZN3cub18CUB_300001_SM_10006detail9transform16transform_kernelINS2_10policy_hubILb1EN4cuda3std3__45tupleIJN6thrust24THRUST_300001_SM_1000_NS6detail15normal_iteratorINSA_10device_ptrIiEEEESF_EEEE10policy1000Ei14sample_functorNSC_INSD_IdEEEEJPiSM_EEEvT0_iT1_T2_DpNS2_10kernel_argIT3_EE_param_2];
	ld.param.f64 	%fd2, [_ZN3cub18CUB_300001_SM_10006detail9transform16transform_kernelINS2_10policy_hubILb1EN4cuda3std3__45tupleIJN6thrust24THRUST_300001_SM_1000_NS6detail15normal_iteratorINSA_10device_ptrIiEEEESF_EEEE10policy1000Ei14sample_functorNSC_INSD_IdEEEEJPiSM_EEEvT0_iT1_T2_DpNS2_10kernel_argIT3_EE_param_2+8];
	ld.param.u32 	%r45, [_ZN3cub18CUB_300001_SM_10006detail9transform16transform_kernelINS2_10policy_hubILb1EN4cuda3std3__45tupleIJN6thrust24THRUST_300001_SM_1000_NS6detail15normal_iteratorINSA_10device_ptrIiEEEESF_EEEE10policy1000Ei14sample_functorNSC_INSD_IdEEEEJPiSM_EEEvT0_iT1_T2_DpNS2_10kernel_argIT3_EE_param_0];
	ld.param.u64 	%rd25, [_ZN3cub18CUB_300001_SM_10006detail9transform16transform_kernelINS2_10policy_hubILb1EN4cuda3std3__45tupleIJN6thrust24THRUST_300001_SM_1000_NS6detail15normal_iteratorINSA_10device_ptrIiEEEESF_EEEE10policy1000Ei14sample_functorNSC_INSD_IdEEEEJPiSM_EEEvT0_iT1_T2_DpNS2_10kernel_argIT3_EE_param_5];
	ld.param.u64 	%rd26, [_ZN3cub18CUB_300001_SM_10006detail9transform16transform_kernelINS2_10policy_hubILb1EN4cuda3std3__45tupleIJN6thrust24THRUST_300001_SM_1000_NS6detail15normal_iteratorINSA_10device_ptrIiEEEESF_EEEE10policy1000Ei14sample_functorNSC_INSD_IdEEEEJPiSM_EEEvT0_iT1_T2_DpNS2_10kernel_argIT3_EE_param_4];
	ld.param.u64 	%rd27, [_ZN3cub18CUB_300001_SM_10006detail9transform16transform_kernelINS2_10policy_hubILb1EN4cuda3std3__45tupleIJN6thrust24THRUST_300001_SM_1000_NS6detail15normal_iteratorINSA_10device_ptrIiEEEESF_EEEE10policy1000Ei14sample_functorNSC_INSD_IdEEEEJPiSM_EEEvT0_iT1_T2_DpNS2_10kernel_argIT3_EE_param_3];
	ld.param.u32 	%r44, [_ZN3cub18CUB_300001_SM_10006detail9transform16transform_kernelINS2_10policy_hubILb1EN4cuda3std3__45tupleIJN6thrust24THRUST_300001_SM_1000_NS6detail15normal_iteratorINSA_10device_ptrIiEEEESF_EEEE10policy1000Ei14sample_functorNSC_INSD_IdEEEEJPiSM_EEEvT0_iT1_T2_DpNS2_10kernel_argIT3_EE_param_1];
	cvta.to.global.u64 	%rd1, %rd27;
	cvta.to.global.u64 	%rd2, %rd26;
	cvta.to.global.u64 	%rd3, %rd25;
	shl.b32 	%r1, %r44, 7;
	mov.u32 	%r46, %ctaid.x;
	mul.lo.s32 	%r2, %r1, %r46;
	sub.s32 	%r3, %r45, %r2;
	min.s32 	%r4, %r1, %r3;
	shl.b32 	%r5, %r4, 2;
	mov.u32 	%r6, %tid.x;
	shl.b32 	%r131, %r6, 7;
	setp.ge.s32 	%p1, %r131, %r5;
	@%p1 bra 	$L__BB2_5;
	mul.wide.u32 	%rd4, %r6, 128;
	add.s64 	%rd28, %rd2, %rd4;
	mul.wide.s32 	%rd5, %r2, 4;
	add.s64 	%rd102, %rd28, %rd5;
	mov.u32 	%r130, %r131;
$L__BB2_2:
	.pragma "nounroll";
	// begin inline asm
	prefetch.global.L2 [%rd102];
	// end inline asm
	add.s32 	%r130, %r130, 16384;
	add.s64 	%rd102, %rd102, 16384;
	setp.lt.s32 	%p2, %r130, %r5;
	@%p2 bra 	$L__BB2_2;
	add.s64 	%rd30, %rd3, %rd4;
	add.s64 	%rd103, %rd30, %rd5;
$L__BB2_4:
	.pragma "nounroll";
	// begin inline asm
	prefetch.global.L2 [%rd103];
	// end inline asm
	add.s32 	%r131, %r131, 16384;
	add.s64 	%rd103, %rd103, 16384;
	setp.lt.s32 	%p3, %r131, %r5;
	@%p3 bra 	$L__BB2_4;
$L__BB2_5:
	mul.wide.s32 	%rd32, %r2, 4;
	add.s64 	%rd12, %rd2, %rd32;
	add.s64 	%rd13, %rd3, %rd32;
	mul.wide.s32 	%rd33, %r2, 8;
	add.s64 	%rd14, %rd1, %rd33;
	setp.gt.s32 	%p4, %r1, %r3;
	@%p4 bra 	$L__BB2_18;
	setp.lt.s32 	%p5, %r44, 1;
	@%p5 bra 	$L__BB2_59;
	setp.lt.u32 	%p6, %r44, 8;
	mov.b32 	%r139, 0;
	@%p6 bra 	$L__BB2_10;
	and.b32  	%r48, %r44, 2147483640;
	neg.s32 	%r133, %r48;
	mul.wide.u32 	%rd35, %r6, 8;
	add.s64 	%rd36, %rd33, %rd1;
	add.s64 	%rd105, %rd36, %rd35;
	mul.wide.u32 	%rd104, %r6, 4;
	add.s32 	%r132, %r6, 128;
	add.s64 	%rd17, %rd36, 3072;
$L__BB2_9:
	.pragma "nounroll";
	and.b32  	%r139, %r44, 2147483640;
	mul.wide.s32 	%rd37, %r132, 4;
	add.s64 	%rd38, %rd37, 1536;
	mul.wide.s32 	%rd39, %r132, 8;
	add.s64 	%rd40, %rd17, %rd39;
	add.s64 	%rd41, %rd12, %rd104;
	ld.global.u32 	%r49, [%rd41];
	cvt.rn.f64.s32 	%fd5, %r49;
	add.s64 	%rd42, %rd13, %rd104;
	ld.global.u32 	%r50, [%rd42];
	cvt.rn.f64.s32 	%fd6, %r50;
	mul.f64 	%fd7, %fd2, %fd6;
	mov.f64 	%fd8, 0d3FF0000000000000;
	sub.f64 	%fd9, %fd8, %fd1;
	mul.f64 	%fd10, %fd9, %fd7;
	fma.rn.f64 	%fd11, %fd1, %fd5, %fd10;
	st.global.f64 	[%rd105], %fd11;
	add.s64 	%rd43, %rd12, %rd38;
	ld.global.u32 	%r51, [%rd43+-1536];
	cvt.rn.f64.s32 	%fd12, %r51;
	add.s64 	%rd44, %rd13, %rd38;
	ld.global.u32 	%r52, [%rd44+-1536];
	cvt.rn.f64.s32 	%fd13, %r52;
	mul.f64 	%fd14, %fd2, %fd13;
	mul.f64 	%fd15, %fd9, %fd14;
	fma.rn.f64 	%fd16, %fd1, %fd12, %fd15;
	st.global.f64 	[%rd40+-3072], %fd16;
	ld.global.u32 	%r53, [%rd43+-1024];
	cvt.rn.f64.s32 	%fd17, %r53;
	ld.global.u32 	%r54, [%rd44+-1024];
	cvt.rn.f64.s32 	%fd18, %r54;
	mul.f64 	%fd19, %fd2, %fd18;
	mul.f64 	%fd20, %fd9, %fd19;
	fma.rn.f64 	%fd21, %fd1, %fd17, %fd20;
	st.global.f64 	[%rd40+-2048], %fd21;
	ld.global.u32 	%r55, [%rd43+-512];
	cvt.rn.f64.s32 	%fd22, %r55;
	ld.global.u32 	%r56, [%rd44+-512];
	cvt.rn.f64.s32 	%fd23, %r56;
	mul.f64 	%fd24, %fd2, %fd23;
	mul.f64 	%fd25, %fd9, %fd24;
	fma.rn.f64 	%fd26, %fd1, %fd22, %fd25;
	st.global.f64 	[%rd40+-1024], %fd26;
	ld.global.u32 	%r57, [%rd43];
	cvt.rn.f64.s32 	%fd27, %r57;
	ld.global.u32 	%r58, [%rd44];
	cvt.rn.f64.s32 	%fd28, %r58;
	mul.f64 	%fd29, %fd2, %fd28;
	mul.f64 	%fd30, %fd9, %fd29;
	fma.rn.f64 	%fd31, %fd1, %fd27, %fd30;
	st.global.f64 	[%rd40], %fd31;
	ld.global.u32 	%r59, [%rd43+512];
	cvt.rn.f64.s32 	%fd32, %r59;
	ld.global.u32 	%r60, [%rd44+512];
	cvt.rn.f64.s32 	%fd33, %r60;
	mul.f64 	%fd34, %fd2, %fd33;
	mul.f64 	%fd35, %fd9, %fd34;
	fma.rn.f64 	%fd36, %fd1, %fd32, %fd35;
	st.global.f64 	[%rd40+1024], %fd36;
	ld.global.u32 	%r61, [%rd43+1024];
	cvt.rn.f64.s32 	%fd37, %r61;
	ld.global.u32 	%r62, [%rd44+1024];
	cvt.rn.f64.s32 	%fd38, %r62;
	mul.f64 	%fd39, %fd2, %fd38;
	mul.f64 	%fd40, %fd9, %fd39;
	fma.rn.f64 	%fd41, %fd1, %fd37, %fd40;
	st.global.f64 	[%rd40+2048], %fd41;
	ld.global.u32 	%r63, [%rd43+1536];
	cvt.rn.f64.s32 	%fd42, %r63;
	ld.global.u32 	%r64, [%rd44+1536];
	cvt.rn.f64.s32 	%fd43, %r64;
	mul.f64 	%fd44, %fd2, %fd43;
	mul.f64 	%fd45, %fd9, %fd44;
	fma.rn.f64 	%fd46, %fd1, %fd42, %fd45;
	st.global.f64 	[%rd40+3072], %fd46;
	add.s32 	%r133, %r133, 8;
	add.s64 	%rd105, %rd105, 8192;
	add.s64 	%rd104, %rd104, 4096;
	add.s32 	%r132, %r132, 1024;
	setp.eq.s32 	%p7, %r133, 0;
	@%p7 bra 	$L__BB2_10;
	bra.uni 	$L__BB2_9;
$L__BB2_10:
	and.b32  	%r38, %r44, 7;
	setp.eq.s32 	%p8, %r38, 0;
	@%p8 bra 	$L__BB2_59;
	mov.f64 	%fd47, 0d3FF0000000000000;
	sub.f64 	%fd4, %fd47, %fd1;
	and.b32  	%r39, %r44, 3;
	setp.lt.u32 	%p9, %r38, 4;
	@%p9 bra 	$L__BB2_13;
	shl.b32 	%r65, %r139, 7;
	add.s32 	%r66, %r65, %r6;
	mul.wide.s32 	%rd45, %r66, 4;
	add.s64 	%rd46, %rd12, %rd45;
	ld.global.u32 	%r67, [%rd46];
	cvt.rn.f64.s32 	%fd48, %r67;
	add.s64 	%rd47, %rd13, %rd45;
	ld.global.u32 	%r68, [%rd47];
	cvt.rn.f64.s32 	%fd49, %r68;
	mul.f64 	%fd50, %fd2, %fd49;
	mul.f64 	%fd51, %fd4, %fd50;
	fma.rn.f64 	%fd52, %fd1, %fd48, %fd51;
	mul.wide.s32 	%rd48, %r66, 8;
	add.s64 	%rd49, %rd14, %rd48;
	st.global.f64 	[%rd49], %fd52;
	ld.global.u32 	%r69, [%rd46+512];
	cvt.rn.f64.s32 	%fd53, %r69;
	ld.global.u32 	%r70, [%rd47+512];
	cvt.rn.f64.s32 	%fd54, %r70;
	mul.f64 	%fd55, %fd2, %fd54;
	mul.f64 	%fd56, %fd4, %fd55;
	fma.rn.f64 	%fd57, %fd1, %fd53, %fd56;
	st.global.f64 	[%rd49+1024], %fd57;
	ld.global.u32 	%r71, [%rd46+1024];
	cvt.rn.f64.s32 	%fd58, %r71;
	ld.global.u32 	%r72, [%rd47+1024];
	cvt.rn.f64.s32 	%fd59, %r72;
	mul.f64 	%fd60, %fd2, %fd59;
	mul.f64 	%fd61, %fd4, %fd60;
	fma.rn.f64 	%fd62, %fd1, %fd58, %fd61;
	st.global.f64 	[%rd49+2048], %fd62;
	ld.global.u32 	%r73, [%rd46+1536];
	cvt.rn.f64.s32 	%fd63, %r73;
	ld.global.u32 	%r74, [%rd47+1536];
	cvt.rn.f64.s32 	%fd64, %r74;
	mul.f64 	%fd65, %fd2, %fd64;
	mul.f64 	%fd66, %fd4, %fd65;
	fma.rn.f64 	%fd67, %fd1, %fd63, %fd66;
	st.global.f64 	[%rd49+3072], %fd67;
	add.s32 	%r139, %r139, 4;
$L__BB2_13:
	setp.eq.s32 	%p10, %r39, 0;
	@%p10 bra 	$L__BB2_59;
	setp.eq.s32 	%p11, %r39, 1;
	@%p11 bra 	$L__BB2_16;
	shl.b32 	%r75, %r139, 7;
	add.s32 	%r76, %r75, %r6;
	mul.wide.s32 	%rd50, %r76, 4;
	add.s64 	%rd51, %rd12, %rd50;
	ld.global.u32 	%r77, [%rd51];
	cvt.rn.f64.s32 	%fd68, %r77;
	add.s64 	%rd52, %rd13, %rd50;
	ld.global.u32 	%r78, [%rd52];
	cvt.rn.f64.s32 	%fd69, %r78;
	mul.f64 	%fd70, %fd2, %fd69;
	mul.f64 	%fd71, %fd4, %fd70;
	fma.rn.f64 	%fd72, %fd1, %fd68, %fd71;
	mul.wide.s32 	%rd53, %r76, 8;
	add.s64 	%rd54, %rd14, %rd53;
	st.global.f64 	[%rd54], %fd72;
	ld.global.u32 	%r79, [%rd51+512];
	cvt.rn.f64.s32 	%fd73, %r79;
	ld.global.u32 	%r80, [%rd52+512];
	cvt.rn.f64.s32 	%fd74, %r80;
	mul.f64 	%fd75, %fd2, %fd74;
	mul.f64 	%fd76, %fd4, %fd75;
	fma.rn.f64 	%fd77, %fd1, %fd73, %fd76;
	st.global.f64 	[%rd54+1024], %fd77;
	add.s32 	%r139, %r139, 2;
$L__BB2_16:
	and.b32  	%r81, %r44, 1;
	setp.eq.b32 	%p12, %r81, 1;
	not.pred 	%p13, %p12;
	@%p13 bra 	$L__BB2_59;
	shl.b32 	%r82, %r139, 7;
	add.s32 	%r83, %r82, %r6;
	mul.wide.s32 	%rd55, %r83, 4;
	add.s64 	%rd56, %rd12, %rd55;
	ld.global.u32 	%r84, [%rd56];
	cvt.rn.f64.s32 	%fd78, %r84;
	add.s64 	%rd57, %rd13, %rd55;
	ld.global.u32 	%r85, [%rd57];
	cvt.rn.f64.s32 	%fd79, %r85;
	mul.f64 	%fd80, %fd2, %fd79;
	mul.f64 	%fd81, %fd4, %fd80;
	fma.rn.f64 	%fd82, %fd1, %fd78, %fd81;
	mul.wide.s32 	%rd58, %r83, 8;
	add.s64 	%rd59, %rd14, %rd58;
	st.global.f64 	[%rd59], %fd82;
	bra.uni 	$L__BB2_59;
$L__BB2_18:
	setp.lt.s32 	%p14, %r44, 1;
	@%p14 bra 	$L__BB2_59;
	mov.f64 	%fd83, 0d3FF0000000000000;
	sub.f64 	%fd3, %fd83, %fd1;
	and.b32  	%r14, %r44, 7;
	setp.lt.u32 	%p15, %r44, 8;
	mov.b32 	%r135, 0;
	@%p15 bra 	$L__BB2_38;
	and.b32  	%r135, %r44, 2147483640;
	mov.b32 	%r134, 0;
$L__BB2_21:
	.pragma "nounroll";
	shl.b32 	%r88, %r134, 7;
	add.s32 	%r22, %r88, %r6;
	setp.ge.s32 	%p16, %r22, %r4;
	@%p16 bra 	$L__BB2_23;
	mul.wide.u32 	%rd60, %r22, 4;
	add.s64 	%rd61, %rd12, %rd60;
	ld.global.u32 	%r89, [%rd61];
	cvt.rn.f64.s32 	%fd84, %r89;
	add.s64 	%rd62, %rd13, %rd60;
	ld.global.u32 	%r90, [%rd62];
	cvt.rn.f64.s32 	%fd85, %r90;
	mul.f64 	%fd86, %fd2, %fd85;
	mul.f64 	%fd87, %fd3, %fd86;
	fma.rn.f64 	%fd88, %fd1, %fd84, %fd87;
	mul.wide.u32 	%rd63, %r22, 8;
	add.s64 	%rd64, %rd14, %rd63;
	st.global.f64 	[%rd64], %fd88;
$L__BB2_23:
	add.s32 	%r91, %r22, 128;
	setp.ge.s32 	%p17, %r91, %r4;
	mul.wide.s32 	%rd65, %r91, 4;
	add.s64 	%rd22, %rd12, %rd65;
	add.s64 	%rd23, %rd13, %rd65;
	mul.wide.s32 	%rd66, %r91, 8;
	add.s64 	%rd24, %rd14, %rd66;
	@%p17 bra 	$L__BB2_25;
	ld.global.u32 	%r92, [%rd22];
	cvt.rn.f64.s32 	%fd89, %r92;
	ld.global.u32 	%r93, [%rd23];
	cvt.rn.f64.s32 	%fd90, %r93;
	mul.f64 	%fd91, %fd2, %fd90;
	mul.f64 	%fd92, %fd3, %fd91;
	fma.rn.f64 	%fd93, %fd1, %fd89, %fd92;
	st.global.f64 	[%rd24], %fd93;
$L__BB2_25:
	add.s32 	%r94, %r22, 256;
	setp.ge.s32 	%p18, %r94, %r4;
	@%p18 bra 	$L__BB2_27;
	ld.global.u32 	%r95, [%rd22+512];
	cvt.rn.f64.s32 	%fd94, %r95;
	ld.global.u32 	%r96, [%rd23+512];
	cvt.rn.f64.s32 	%fd95, %r96;
	mul.f64 	%fd96, %fd2, %fd95;
	mul.f64 	%fd97, %fd3, %fd96;
	fma.rn.f64 	%fd98, %fd1, %fd94, %fd97;
	st.global.f64 	[%rd24+1024], %fd98;
$L__BB2_27:
	add.s32 	%r97, %r22, 384;
	setp.ge.s32 	%p19, %r97, %r4;
	@%p19 bra 	$L__BB2_29;
	ld.global.u32 	%r98, [%rd22+1024];
	cvt.rn.f64.s32 	%fd99, %r98;
	ld.global.u32 	%r99, [%rd23+1024];
	cvt.rn.f64.s32 	%fd100, %r99;
	mul.f64 	%fd101, %fd2, %fd100;
	mul.f64 	%fd102, %fd3, %fd101;
	fma.rn.f64 	%fd103, %fd1, %fd99, %fd102;
	st.global.f64 	[%rd24+2048], %fd103;
$L__BB2_29:
	add.s32 	%r100, %r22, 512;
	setp.ge.s32 	%p20, %r100, %r4;
	@%p20 bra 	$L__BB2_31;
	ld.global.u32 	%r101, [%rd22+1536];
	cvt.rn.f64.s32 	%fd104, %r101;
	ld.global.u32 	%r102, [%rd23+1536];
	cvt.rn.f64.s32 	%fd105, %r102;
	mul.f64 	%fd106, %fd2, %fd105;
	mul.f64 	%fd107, %fd3, %fd106;
	fma.rn.f64 	%fd108, %fd1, %fd104, %fd107;
	st.global.f64 	[%rd24+3072], %fd108;
$L__BB2_31:
	add.s32 	%r103, %r22, 640;
	setp.ge.s32 	%p21, %r103, %r4;
	@%p21 bra 	$L__BB2_33;
	ld.global.u32 	%r104, [%rd22+2048];
	cvt.rn.f64.s32 	%fd109, %r104;
	ld.global.u32 	%r105, [%rd23+2048];
	cvt.rn.f64.s32 	%fd110, %r105;
	mul.f64 	%fd111, %fd2, %fd110;
	mul.f64 	%fd112, %fd3, %fd111;
	fma.rn.f64 	%fd113, %fd1, %fd109, %fd112;
	st.global.f64 	[%rd24+4096], %fd113;
$L__BB2_33:
	add.s32 	%r106, %r22, 768;
	setp.ge.s32 	%p22, %r106, %r4;
	@%p22 bra 	$L__BB2_35;
	ld.global.u32 	%r107, [%rd22+2560];
	cvt.rn.f64.s32 	%fd114, %r107;
	ld.global.u32 	%r108, [%rd23+2560];
	cvt.rn.f64.s32 	%fd115, %r108;
	mul.f64 	%fd116, %fd2, %fd115;
	mul.f64 	%fd117, %fd3, %fd116;
	fma.rn.f64 	%fd118, %fd1, %fd114, %fd117;
	st.global.f64 	[%rd24+5120], %fd118;
$L__BB2_35:
	add.s32 	%r109, %r22, 896;
	setp.ge.s32 	%p23, %r109, %r4;
	@%p23 bra 	$L__BB2_37;
	ld.global.u32 	%r110, [%rd22+3072];
	cvt.rn.f64.s32 	%fd119, %r110;
	ld.global.u32 	%r111, [%rd23+3072];
	cvt.rn.f64.s32 	%fd120, %r111;
	mul.f64 	%fd121, %fd2, %fd120;
	mul.f64 	%fd122, %fd3, %fd121;
	fma.rn.f64 	%fd123, %fd1, %fd119, %fd122;
	st.global.f64 	[%rd24+6144], %fd123;
$L__BB2_37:
	add.s32 	%r134, %r134, 8;
	setp.ne.s32 	%p24, %r134, %r135;
	@%p24 bra 	$L__BB2_21;
$L__BB2_38:
	setp.eq.s32 	%p25, %r14, 0;
	@%p25 bra 	$L__BB2_59;
	and.b32  	%r25, %r44, 3;
	setp.lt.u32 	%p26, %r14, 4;
	@%p26 bra 	$L__BB2_49;
	shl.b32 	%r112, %r135, 7;
	add.s32 	%r26, %r112, %r6;
	setp.ge.s32 	%p27, %r26, %r4;
	@%p27 bra 	$L__BB2_42;
	mul.wide.s32 	%rd67, %r26, 4;
	add.s64 	%rd68, %rd12, %rd67;
	ld.global.u32 	%r113, [%rd68];
	cvt.rn.f64.s32 	%fd124, %r113;
	add.s64 	%rd69, %rd13, %rd67;
	ld.global.u32 	%r114, [%rd69];
	cvt.rn.f64.s32 	%fd125, %r114;
	mul.f64 	%fd126, %fd2, %fd125;
	mul.f64 	%fd127, %fd3, %fd126;
	fma.rn.f64 	%fd128, %fd1, %fd124, %fd127;
	mul.wide.s32 	%rd70, %r26, 8;
	add.s64 	%rd71, %rd14, %rd70;
	st.global.f64 	[%rd71], %fd128;
$L__BB2_42:
	add.s32 	%r27, %r26, 128;
	setp.ge.s32 	%p28, %r27, %r4;
	@%p28 bra 	$L__BB2_44;
	mul.wide.s32 	%rd72, %r27, 4;
	add.s64 	%rd73, %rd12, %rd72;
	ld.global.u32 	%r115, [%rd73];
	cvt.rn.f64.s32 	%fd129, %r115;
	add.s64 	%rd74, %rd13, %rd72;
	ld.global.u32 	%r116, [%rd74];
	cvt.rn.f64.s32 	%fd130, %r116;
	mul.f64 	%fd131, %fd2, %fd130;
	mul.f64 	%fd132, %fd3, %fd131;
	fma.rn.f64 	%fd133, %fd1, %fd129, %fd132;
	mul.wide.s32 	%rd75, %r27, 8;
	add.s64 	%rd76, %rd14, %rd75;
	st.global.f64 	[%rd76], %fd133;
$L__BB2_44:
	add.s32 	%r28, %r26, 256;
	setp.ge.s32 	%p29, %r28, %r4;
	@%p29 bra 	$L__BB2_46;
	mul.wide.s32 	%rd77, %r28, 4;
	add.s64 	%rd78, %rd12, %rd77;
	ld.global.u32 	%r117, [%rd78];
	cvt.rn.f64.s32 	%fd134, %r117;
	add.s64 	%rd79, %rd13, %rd77;
	ld.global.u32 	%r118, [%rd79];
	cvt.rn.f64.s32 	%fd135, %r118;
	mul.f64 	%fd136, %fd2, %fd135;
	mul.f64 	%fd137, %fd3, %fd136;
	fma.rn.f64 	%fd138, %fd1, %fd134, %fd137;
	mul.wide.s32 	%rd80, %r28, 8;
	add.s64 	%rd81, %rd14, %rd80;
	st.global.f64 	[%rd81], %fd138;
$L__BB2_46:
	add.s32 	%r29, %r26, 384;
	setp.ge.s32 	%p30, %r29, %r4;
	@%p30 bra 	$L__BB2_48;
	mul.wide.s32 	%rd82, %r29, 4;
	add.s64 	%rd83, %rd12, %rd82;
	ld.global.u32 	%r119, [%rd83];
	cvt.rn.f64.s32 	%fd139, %r119;
	add.s64 	%rd84, %rd13, %rd82;
	ld.global.u32 	%r120, [%rd84];
	cvt.rn.f64.s32 	%fd140, %r120;
	mul.f64 	%fd141, %fd2, %fd140;
	mul.f64 	%fd142, %fd3, %fd141;
	fma.rn.f64 	%fd143, %fd1, %fd139, %fd142;
	mul.wide.s32 	%rd85, %r29, 8;
	add.s64 	%rd86, %rd14, %rd85;
	st.global.f64 	[%rd86], %fd143;
$L__BB2_48:
	add.s32 	%r135, %r135, 4;
$L__BB2_49:
	setp.eq.s32 	%p31, %r25, 0;
	@%p31 bra 	$L__BB2_59;
	setp.eq.s32 	%p32, %r25, 1;
	@%p32 bra 	$L__BB2_56;
	shl.b32 	%r121, %r135, 7;
	add.s32 	%r32, %r121, %r6;
	setp.ge.s32 	%p33, %r32, %r4;
	@%p33 bra 	$L__BB2_53;
	mul.wide.s32 	%rd87, %r32, 4;
	add.s64 	%rd88, %rd12, %rd87;
	ld.global.u32 	%r122, [%rd88];
	cvt.rn.f64.s32 	%fd144, %r122;
	add.s64 	%rd89, %rd13, %rd87;
	ld.global.u32 	%r123, [%rd89];
	cvt.rn.f64.s32 	%fd145, %r123;
	mul.f64 	%fd146, %fd2, %fd145;
	mul.f64 	%fd147, %fd3, %fd146;
	fma.rn.f64 	%fd148, %fd1, %fd144, %fd147;
	mul.wide.s32 	%rd90, %r32, 8;
	add.s64 	%rd91, %rd14, %rd90;
	st.global.f64 	[%rd91], %fd148;
$L__BB2_53:
	add.s32 	%r33, %r32, 128;
	setp.ge.s32 	%p34, %r33, %r4;
	@%p34 bra 	$L__BB2_55;
	mul.wide.s32 	%rd92, %r33, 4;
	add.s64 	%rd93, %rd12, %rd92;
	ld.global.u32 	%r124, [%rd93];
	cvt.rn.f64.s32 	%fd149, %r124;
	add.s64 	%rd94, %rd13, %rd92;
	ld.global.u32 	%r125, [%rd94];
	cvt.rn.f64.s32 	%fd150, %r125;
	mul.f64 	%fd151, %fd2, %fd150;
	mul.f64 	%fd152, %fd3, %fd151;
	fma.rn.f64 	%fd153, %fd1, %fd149, %fd152;
	mul.wide.s32 	%rd95, %r33, 8;
	add.s64 	%rd96, %rd14, %rd95;
	st.global.f64 	[%rd96], %fd153;
$L__BB2_55:
	add.s32 	%r135, %r135, 2;
$L__BB2_56:
	and.b32  	%r126, %r44, 1;
	setp.eq.b32 	%p35, %r126, 1;
	not.pred 	%p36, %p35;
	@%p36 bra 	$L__BB2_59;
	shl.b32 	%r127, %r135, 7;
	add.s32 	%r36, %r127, %r6;
	setp.ge.s32 	%p37, %r36, %r4;
	@%p37 bra 	$L__BB2_59;
	mul.wide.s32 	%rd97, %r36, 4;
	add.s64 	%rd98, %rd12, %rd97;
	ld.global.u32 	%r128, [%rd98];
	cvt.rn.f64.s32 	%fd154, %r128;
	add.s64 	%rd99, %rd13, %rd97;
	ld.global.u32 	%r129, [%rd99];
	cvt.rn.f64.s32 	%fd155, %r129;
	mul.f64 	%fd156, %fd2, %fd155;
	mul.f64 	%fd157, %fd3, %fd156;
	fma.rn.f64 	%fd158, %fd1, %fd154, %fd157;
	mul.wide.s32 	%rd100, %r36, 8;
	add.s64 	%rd101, %rd14, %rd100;
	st.global.f64 	[%rd101], %fd158;
$L__BB2_59:
	ret;

}
	// .globl	_ZN3cub18CUB_300001_SM_10006detail9transform16transform_kernelINS2_10policy_hubILb1EN4cuda3std3__45tupleIJN6thrust24THRUST_300001_SM_1000_NS6detail15normal_iteratorINSA_10device_ptrIiEEEESF_EEEE10policy1000El14sample_functorNSC_INSD_IdEEEEJPiSM_EEEvT0_iT1_T2_DpNS2_10kernel_argIT3_EE
.visible .entry _ZN3cub18CUB_300001_SM_10006detail9transform16transform_kernelINS2_10policy_hubILb1EN4cuda3std3__45tupleIJN6thrust24THRUST_300001_SM_1000_NS6detail15normal_iteratorINSA_10device_ptrIiEEEESF_EEEE10policy1000El14sample_functorNSC_INSD_IdEEEEJPiSM_EEEvT0_iT1_T2_DpNS2_10kernel_argIT3_EE(
	.param .u64 _ZN3cub18CUB_300001_SM_10006detail9transform16transform_kernelINS2_10policy_hubILb1EN4cuda3std3__45tupleIJN6thrust24THRUST_300001_SM_1000_NS6detail15normal_iteratorINSA_10device_ptrIiEEEESF_EEEE10policy1000El14sample_functorNSC_INSD_IdEEEEJPiSM_EEEvT0_iT1_T2_DpNS2_10kernel_argIT3_EE_param_0,
	.param .u32 _ZN3cub18CUB_300001_SM_10006detail9transform16transform_kernelINS2_10policy_hubILb1EN4cuda3std3__45tupleIJN6thrust24THRUST_300001_SM_1000_NS6detail15normal_iteratorINSA_10device_ptrIiEEEESF_EEEE10policy1000El14sample_functorNSC_INSD_IdEEEEJPiSM_EEEvT0_iT1_T2_DpNS2_10kernel_argIT3_EE_param_1,
	.param .align 8 .b8 _ZN3cub18CUB_300001_SM_10006detail9transform16transform_kernelINS2_10policy_hubILb1EN4cuda3std3__45tupleIJN6thrust24THRUST_300001_SM_1000_NS6detail15normal_iteratorINSA_10device_ptrIiEEEESF_EEEE10policy1000El14sample_functorNSC_INSD_IdEEEEJPiSM_EEEvT0_iT1_T2_DpNS2_10kernel_argIT3_EE_param_2[16],
	.param .align 8 .b8 _ZN3cub18CUB_300001_SM_10006detail9transform16transform_kernelINS2_10policy_hubILb1EN4cuda3std3__45tupleIJN6thrust24THRUST_300001_SM_1000_NS6detail15normal_iteratorINSA_10device_ptrIiEEEESF_EEEE10policy1000El14sample_functorNSC_INSD_IdEEEEJPiSM_EEEvT0_iT1_T2_DpNS2_10kernel_argIT3_EE_param_3[8],
	.param .align 8 .b8 _ZN3cub18CUB_300001_SM_10006detail9transform16transform_kernelINS2_10policy_hubILb1EN4cuda3std3__45tupleIJN6thrust24THRUST_300001_SM_1000_NS6detail15normal_iteratorINSA_10device_ptrIiEEEESF_EEEE10policy1000El14sample_functorNSC_INSD_IdEEEEJPiSM_EEEvT0_iT1_T2_DpNS2_10kernel_argIT3_EE_param_4[16],
	.param .align 8 .b8 _ZN3cub18CUB_300001_SM_10006detail9transform16transform_kernelINS2_10policy_hubILb1EN4cuda3std3__45tupleIJN6thrust24THRUST_300001_SM_1000_NS6detail15normal_iteratorINSA_10device_ptrIiEEEESF_EEEE10policy1000El14sample_functorNSC_INSD_IdEEEEJPiSM_EEEvT0_iT1_T2_DpNS2_10kernel_argIT3_EE_param_5[16]
)
.maxntid 128
{
	.reg .pred 	%p<38>;
	.reg .b32 	%r<138>;
	.reg .b64 	%rd<112>;
	.reg .b64 	%fd<159>;

	ld.param.f64 	%fd1, [_ZN3cub18CUB_300001_SM_10006detail9transform16transform_kernelINS2_10policy_hubILb1EN4cuda3std3__45tupleIJN6thrust24THRUST_300001_SM_1000_NS6detail15normal_iteratorINSA_10device_ptrIiEEEESF_EEEE10policy1000El14sample_functorNSC_INSD_IdEEEEJPiSM_EEEvT0_iT1_T2_DpNS2_10kernel_argIT3_EE_param_2];
	ld.param.f64 	%fd2, [_ZN3cub18CUB_300001_SM_10006detail9transform16transform_kernelINS2_10policy_hubILb1EN4cuda3std3__45tupleIJN6thrust24THRUST_300001_SM_1000_NS6detail15normal_iteratorINSA_10device_ptrIiEEEESF_EEEE10policy1000El14sample_functorNSC_INSD_IdEEEEJPiSM_EEEvT0_iT1_T2_DpNS2_10kernel_argIT3_EE_param_2+8];
	ld.param.u64 	%rd26, [_ZN3cub18CUB_300001_SM_10006detail9transform16transform_kernelINS2_10policy_hubILb1EN4cuda3std3__45tupleIJN6thrust24THRUST_300001_SM_1000_NS6detail15normal_iteratorINSA_10device_ptrIiEEEESF_EEEE10policy1000El14sample_functorNSC_INSD_IdEEEEJPiSM_EEEvT0_iT1_T2_DpNS2_10kernel_argIT3_EE_param_0];
	ld.param.u64 	%rd27, [_ZN3cub18CUB_300001_SM_10006detail9transform16transform_kernelINS2_10policy_hubILb1EN4cuda3std3__45tupleIJN6thrust24THRUST_300001_SM_1000_NS6detail15normal_iteratorINSA_10device_ptrIiEEEESF_EEEE10policy1000El14sample_functorNSC_INSD_IdEEEEJPiSM_EEEvT0_iT1_T2_DpNS2_10kernel_argIT3_EE_param_5];
	ld.param.u64 	%rd28, [_ZN3cub18CUB_300001_SM_10006detail9transform16transform_kernelINS2_10policy_hubILb1EN4cuda3std3__45tupleIJN6thrust24THRUST_300001_SM_1000_NS6detail15normal_iteratorINSA_10device_ptrIiEEEESF_EEEE10policy1000El14sample_functorNSC_INSD_IdEEEEJPiSM_EEEvT0_iT1_T2_DpNS2_10kernel_argIT3_EE_param_4];
	ld.param.u64 	%rd29, [_ZN3cub18CUB_300001_SM_10006detail9transform16transform_kernelINS2_10policy_hubILb1EN4cuda3std3__45tupleIJN6thrust24THRUST_300001_SM_1000_NS6detail15normal_iteratorINSA_10device_ptrIiEEEESF_EEEE10policy1000El14sample_functorNSC_INSD_IdEEEEJPiSM_EEEvT0_iT1_T2_DpNS2_10kernel_argIT3_EE_param_3];
	ld.param.u32 	%r42, [_ZN3cub18CUB_300001_SM_10006detail9transform16transform_kernelINS2_10policy_hubILb1EN4cuda3std3__45tupleIJN6thrust24THRUST_300001_SM_1000_NS6detail15normal_iteratorINSA_10device_ptrIiEEEESF_EEEE10policy1000El14sample_functorNSC_INSD_IdEEEEJPiSM_EEEvT0_iT1_T2_DpNS2_10kernel_argIT3_EE_param_1];
	cvta.to.global.u64 	%rd1, %rd29;
	cvta.to.global.u64 	%rd2, %rd28;
	cvta.to.global.u64 	%rd3, %rd27;
	shl.b32 	%r1, %r42, 7;
	mov.u32 	%r43, %ctaid.x;
	cvt.u64.u32 	%rd30, %r43;
	cvt.s64.s32 	%rd31, %r1;
	mul.lo.s64 	%rd4, %rd31, %rd30;
	sub.s64 	%rd32, %rd26, %rd4;
	min.s64 	%rd33, %rd32, %rd31;
	cvt.u32.u64 	%r2, %rd33;
	shl.b32 	%r3, %r2, 2;
	mov.u32 	%r4, %tid.x;
	shl.b32 	%r128, %r4, 7;
	setp.ge.s32 	%p1, %r128, %r3;
	@%p1 bra 	$L__BB3_5;
	shl.b64 	%rd5, %rd4, 2;
	add.s64 	%rd34, %rd2, %rd5;
	mul.wide.u32 	%rd6, %r4, 128;
	add.s64 	%rd108, %rd34, %rd6;
	mov.u32 	%r127, %r128;
$L__BB3_2:
	.pragma "nounroll";
	// begin inline asm
	prefetch.global.L2 [%rd108];
	// end inline asm
	add.s32 	%r127, %r127, 16384;
	add.s64 	%rd108, %rd108, 16384;
	setp.lt.s32 	%p2, %r127, %r3;
	@%p2 bra 	$L__BB3_2;
	add.s64 	%rd36, %rd3, %rd5;
	add.s64 	%rd109, %rd36, %rd6;
$L__BB3_4:
	.pragma "nounroll";
	// begin inline asm
	prefetch.global.L2 [%rd109];
	// end inline asm
	add.s32 	%r128, %r128, 16384;
	add.s64 	%rd109, %rd109, 16384;
	setp.lt.s32 	%p3, %r128, %r3;
	@%p3 bra 	$L__BB3_4;
$L__BB3_5:
	shl.b64 	%rd38, %rd4, 2;
	add.s64 	%rd13, %rd2, %rd38;
	add.s64 	%rd14, %rd3, %rd38;
	shl.b64 	%rd39, %rd4, 3;
	add.s64 	%rd15, %rd1, %rd39;
	setp.eq.s32 	%p4, %r1, %r2;
	@%p4 bra 	$L__BB3_47;
	setp.lt.s32 	%p5, %r42, 1;
	@%p5 bra 	$L__BB3_59;
	mov.f64 	%fd5, 0d3FF0000000000000;
	sub.f64 	%fd3, %fd5, %fd1;
	and.b32  	%r10, %r42, 7;
	setp.lt.u32 	%p6, %r42, 8;
	mov.b32 	%r135, 0;
	@%p6 bra 	$L__BB3_26;
	and.b32  	%r135, %r42, 2147483640;
	mov.b32 	%r131, 0;
$L__BB3_9:
	.pragma "nounroll";
	shl.b32 	%r46, %r131, 7;
	add.s32 	%r20, %r46, %r4;
	setp.ge.s32 	%p7, %r20, %r2;
	@%p7 bra 	$L__BB3_11;
	mul.wide.u32 	%rd40, %r20, 4;
	add.s64 	%rd41, %rd13, %rd40;
	ld.global.u32 	%r47, [%rd41];
	cvt.rn.f64.s32 	%fd6, %r47;
	add.s64 	%rd42, %rd14, %rd40;
	ld.global.u32 	%r48, [%rd42];
	cvt.rn.f64.s32 	%fd7, %r48;
	mul.f64 	%fd8, %fd2, %fd7;
	mul.f64 	%fd9, %fd3, %fd8;
	fma.rn.f64 	%fd10, %fd1, %fd6, %fd9;
	mul.wide.u32 	%rd43, %r20, 8;
	add.s64 	%rd44, %rd15, %rd43;
	st.global.f64 	[%rd44], %fd10;
$L__BB3_11:
	add.s32 	%r49, %r20, 128;
	setp.ge.s32 	%p8, %r49, %r2;
	mul.wide.s32 	%rd45, %r49, 4;
	add.s64 	%rd23, %rd13, %rd45;
	add.s64 	%rd24, %rd14, %rd45;
	mul.wide.s32 	%rd46, %r49, 8;
	add.s64 	%rd25, %rd15, %rd46;
	@%p8 bra 	$L__BB3_13;
	ld.global.u32 	%r50, [%rd23];
	cvt.rn.f64.s32 	%fd11, %r50;
	ld.global.u32 	%r51, [%rd24];
	cvt.rn.f64.s32 	%fd12, %r51;
	mul.f64 	%fd13, %fd2, %fd12;
	mul.f64 	%fd14, %fd3, %fd13;
	fma.rn.f64 	%fd15, %fd1, %fd11, %fd14;
	st.global.f64 	[%rd25], %fd15;
$L__BB3_13:
	add.s32 	%r52, %r20, 256;
	setp.ge.s32 	%p9, %r52, %r2;
	@%p9 bra 	$L__BB3_15;
	ld.global.u32 	%r53, [%rd23+512];
	cvt.rn.f64.s32 	%fd16, %r53;
	ld.global.u32 	%r54, [%rd24+512];
	cvt.rn.f64.s32 	%fd17, %r54;
	mul.f64 	%fd18, %fd2, %fd17;
	mul.f64 	%fd19, %fd3, %fd18;
	fma.rn.f64 	%fd20, %fd1, %fd16, %fd19;
	st.global.f64 	[%rd25+1024], %fd20;
$L__BB3_15:
	add.s32 	%r55, %r20, 384;
	setp.ge.s32 	%p10, %r55, %r2;
	@%p10 bra 	$L__BB3_17;
	ld.global.u32 	%r56, [%rd23+1024];
	cvt.rn.f64.s32 	%fd21, %r56;
	ld.global.u32 	%r57, [%rd24+1024];
	cvt.rn.f64.s32 	%fd22, %r57;
	mul.f64 	%fd23, %fd2, %fd22;
	mul.f64 	%fd24, %fd3, %fd23;
	fma.rn.f64 	%fd25, %fd1, %fd21, %fd24;
	st.global.f64 	[%rd25+2048], %fd25;
$L__BB3_17:
	add.s32 	%r58, %r20, 512;
	setp.ge.s32 	%p11, %r58, %r2;
	@%p11 bra 	$L__BB3_19;
	ld.global.u32 	%r59, [%rd23+1536];
	cvt.rn.f64.s32 	%fd26, %r59;
	ld.global.u32 	%r60, [%rd24+1536];
	cvt.rn.f64.s32 	%fd27, %r60;
	mul.f64 	%fd28, %fd2, %fd27;
	mul.f64 	%fd29, %fd3, %fd28;
	fma.rn.f64 	%fd30, %fd1, %fd26, %fd29;
	st.global.f64 	[%rd25+3072], %fd30;
$L__BB3_19:
	add.s32 	%r61, %r20, 640;
	setp.ge.s32 	%p12, %r61, %r2;
	@%p12 bra 	$L__BB3_21;
	ld.global.u32 	%r62, [%rd23+2048];
	cvt.rn.f64.s32 	%fd31, %r62;
	ld.global.u32 	%r63, [%rd24+2048];
	cvt.rn.f64.s32 	%fd32, %r63;
	mul.f64 	%fd33, %fd2, %fd32;
	mul.f64 	%fd34, %fd3, %fd33;
	fma.rn.f64 	%fd35, %fd1, %fd31, %fd34;
	st.global.f64 	[%rd25+4096], %fd35;
$L__BB3_21:
	add.s32 	%r64, %r20, 768;
	setp.ge.s32 	%p13, %r64, %r2;
	@%p13 bra 	$L__BB3_23;
	ld.global.u32 	%r65, [%rd23+2560];
	cvt.rn.f64.s32 	%fd36, %r65;
	ld.global.u32 	%r66, [%rd24+2560];
	cvt.rn.f64.s32 	%fd37, %r66;
	mul.f64 	%fd38, %fd2, %fd37;
	mul.f64 	%fd39, %fd3, %fd38;
	fma.rn.f64 	%fd40, %fd1, %fd36, %fd39;
	st.global.f64 	[%rd25+5120], %fd40;
$L__BB3_23:
	add.s32 	%r67, %r20, 896;
	setp.ge.s32 	%p14, %r67, %r2;
	@%p14 bra 	$L__BB3_25;
	ld.global.u32 	%r68, [%rd23+3072];
	cvt.rn.f64.s32 	%fd41, %r68;
	ld.global.u32 	%r69, [%rd24+3072];
	cvt.rn.f64.s32 	%fd42, %r69;
	mul.f64 	%fd43, %fd2, %fd42;
	mul.f64 	%fd44, %fd3, %fd43;
	fma.rn.f64 	%fd45, %fd1, %fd41, %fd44;
	st.global.f64 	[%rd25+6144], %fd45;
$L__BB3_25:
	add.s32 	%r131, %r131, 8;
	setp.eq.s32 	%p15, %r131, %r135;
	@%p15 bra 	$L__BB3_26;
	bra.uni 	$L__BB3_9;
$L__BB3_26:
	setp.eq.s32 	%p16, %r10, 0;
	@%p16 bra 	$L__BB3_59;
	and.b32  	%r30, %r42, 3;
	setp.lt.u32 	%p17, %r10, 4;
	@%p17 bra 	$L__BB3_37;
	shl.b32 	%r70, %r135, 7;
	add.s32 	%r31, %r70, %r4;
	setp.ge.s32 	%p18, %r31, %r2;
	@%p18 bra 	$L__BB3_30;
	mul.wide.s32 	%rd47, %r31, 4;
	add.s64 	%rd48, %rd13, %rd47;
	ld.global.u32 	%r71, [%rd48];
	cvt.rn.f64.s32 	%fd46, %r71;
	add.s64 	%rd49, %rd14, %rd47;
	ld.global.u32 	%r72, [%rd49];
	cvt.rn.f64.s32 	%fd47, %r72;
	mul.f64 	%fd48, %fd2, %fd47;
	mul.f64 	%fd49, %fd3, %fd48;
	fma.rn.f64 	%fd50, %fd1, %fd46, %fd49;
	mul.wide.s32 	%rd50, %r31, 8;
	add.s64 	%rd51, %rd15, %rd50;
	st.global.f64 	[%rd51], %fd50;
$L__BB3_30:
	add.s32 	%r32, %r31, 128;
	setp.ge.s32 	%p19, %r32, %r2;
	@%p19 bra 	$L__BB3_32;
	mul.wide.s32 	%rd52, %r32, 4;
	add.s64 	%rd53, %rd13, %rd52;
	ld.global.u32 	%r73, [%rd53];
	cvt.rn.f64.s32 	%fd51, %r73;
	add.s64 	%rd54, %rd14, %rd52;
	ld.global.u32 	%r74, [%rd54];
	cvt.rn.f64.s32 	%fd52, %r74;
	mul.f64 	%fd53, %fd2, %fd52;
	mul.f64 	%fd54, %fd3, %fd53;
	fma.rn.f64 	%fd55, %fd1, %fd51, %fd54;
	mul.wide.s32 	%rd55, %r32, 8;
	add.s64 	%rd56, %rd15, %rd55;
	st.global.f64 	[%rd56], %fd55;
$L__BB3_32:
	add.s32 	%r33, %r31, 256;
	setp.ge.s32 	%p20, %r33, %r2;
	@%p20 bra 	$L__BB3_34;
	mul.wide.s32 	%rd57, %r33, 4;
	add.s64 	%rd58, %rd13, %rd57;
	ld.global.u32 	%r75, [%rd58];
	cvt.rn.f64.s32 	%fd56, %r75;
	add.s64 	%rd59, %rd14, %rd57;
	ld.global.u32 	%r76, [%rd59];
	cvt.rn.f64.s32 	%fd57, %r76;
	mul.f64 	%fd58, %fd2, %fd57;
	mul.f64 	%fd59, %fd3, %fd58;
	fma.rn.f64 	%fd60, %fd1, %fd56, %fd59;
	mul.wide.s32 	%rd60, %r33, 8;
	add.s64 	%rd61, %rd15, %rd60;
	st.global.f64 	[%rd61], %fd60;
$L__BB3_34:
	add.s32 	%r34, %r31, 384;
	setp.ge.s32 	%p21, %r34, %r2;
	@%p21 bra 	$L__BB3_36;
	mul.wide.s32 	%rd62, %r34, 4;
	add.s64 	%rd63, %rd13, %rd62;
	ld.global.u32 	%r77, [%rd63];
	cvt.rn.f64.s32 	%fd61, %r77;
	add.s64 	%rd64, %rd14, %rd62;
	ld.global.u32 	%r78, [%rd64];
	cvt.rn.f64.s32 	%fd62, %r78;
	mul.f64 	%fd63, %fd2, %fd62;
	mul.f64 	%fd64, %fd3, %fd63;
	fma.rn.f64 	%fd65, %fd1, %fd61, %fd64;
	mul.wide.s32 	%rd65, %r34, 8;
	add.s64 	%rd66, %rd15, %rd65;
	st.global.f64 	[%rd66], %fd65;
$L__BB3_36:
	add.s32 	%r135, %r135, 4;
$L__BB3_37:
	setp.eq.s32 	%p22, %r30, 0;
	@%p22 bra 	$L__BB3_59;
	setp.eq.s32 	%p23, %r30, 1;
	@%p23 bra 	$L__BB3_44;
	shl.b32 	%r79, %r135, 7;
	add.s32 	%r37, %r79, %r4;
	setp.ge.s32 	%p24, %r37, %r2;
	@%p24 bra 	$L__BB3_41;
	mul.wide.s32 	%rd67, %r37, 4;
	add.s64 	%rd68, %rd13, %rd67;
	ld.global.u32 	%r80, [%rd68];
	cvt.rn.f64.s32 	%fd66, %r80;
	add.s64 	%rd69, %rd14, %rd67;
	ld.global.u32 	%r81, [%rd69];
	cvt.rn.f64.s32 	%fd67, %r81;
	mul.f64 	%fd68, %fd2, %fd67;
	mul.f64 	%fd69, %fd3, %fd68;
	fma.rn.f64 	%fd70, %fd1, %fd66, %fd69;
	mul.wide.s32 	%rd70, %r37, 8;
	add.s64 	%rd71, %rd15, %rd70;
	st.global.f64 	[%rd71], %fd70;
$L__BB3_41:
	add.s32 	%r38, %r37, 128;
	setp.ge.s32 	%p25, %r38, %r2;
	@%p25 bra 	$L__BB3_43;
	mul.wide.s32 	%rd72, %r38, 4;
	add.s64 	%rd73, %rd13, %rd72;
	ld.global.u32 	%r82, [%rd73];
	cvt.rn.f64.s32 	%fd71, %r82;
	add.s64 	%rd74, %rd14, %rd72;
	ld.global.u32 	%r83, [%rd74];
	cvt.rn.f64.s32 	%fd72, %r83;
	mul.f64 	%fd73, %fd2, %fd72;
	mul.f64 	%fd74, %fd3, %fd73;
	fma.rn.f64 	%fd75, %fd1, %fd71, %fd74;
	mul.wide.s32 	%rd75, %r38, 8;
	add.s64 	%rd76, %rd15, %rd75;
	st.global.f64 	[%rd76], %fd75;
$L__BB3_43:
	add.s32 	%r135, %r135, 2;
$L__BB3_44:
	and.b32  	%r84, %r42, 1;
	setp.eq.b32 	%p26, %r84, 1;
	not.pred 	%p27, %p26;
	@%p27 bra 	$L__BB3_59;
	shl.b32 	%r85, %r135, 7;
	add.s32 	%r41, %r85, %r4;
	setp.ge.s32 	%p28, %r41, %r2;
	@%p28 bra 	$L__BB3_59;
	mul.wide.s32 	%rd77, %r41, 4;
	add.s64 	%rd78, %rd13, %rd77;
	ld.global.u32 	%r86, [%rd78];
	cvt.rn.f64.s32 	%fd76, %r86;
	add.s64 	%rd79, %rd14, %rd77;
	ld.global.u32 	%r87, [%rd79];
	cvt.rn.f64.s32 	%fd77, %r87;
	mul.f64 	%fd78, %fd2, %fd77;
	mul.f64 	%fd79, %fd3, %fd78;
	fma.rn.f64 	%fd80, %fd1, %fd76, %fd79;
	mul.wide.s32 	%rd80, %r41, 8;
	add.s64 	%rd81, %rd15, %rd80;
	st.global.f64 	[%rd81], %fd80;
	bra.uni 	$L__BB3_59;
$L__BB3_47:
	setp.lt.s32 	%p29, %r42, 1;
	@%p29 bra 	$L__BB3_59;
	setp.lt.u32 	%p30, %r42, 8;
	mov.b32 	%r133, 0;
	@%p30 bra 	$L__BB3_51;
	and.b32  	%r133, %r42, 2147483640;
	neg.s32 	%r130, %r133;
	mul.wide.u32 	%rd83, %r4, 8;
	add.s64 	%rd84, %rd39, %rd1;
	add.s64 	%rd111, %rd84, %rd83;
	mul.wide.u32 	%rd110, %r4, 4;
	add.s32 	%r129, %r4, 128;
	add.s64 	%rd18, %rd84, 3072;
$L__BB3_50:
	.pragma "nounroll";
	mul.wide.s32 	%rd85, %r129, 4;
	add.s64 	%rd86, %rd85, 1536;
	mul.wide.s32 	%rd87, %r129, 8;
	add.s64 	%rd88, %rd18, %rd87;
	add.s64 	%rd89, %rd13, %rd110;
	ld.global.u32 	%r90, [%rd89];
	cvt.rn.f64.s32 	%fd81, %r90;
	add.s64 	%rd90, %rd14, %rd110;
	ld.global.u32 	%r91, [%rd90];
	cvt.rn.f64.s32 	%fd82, %r91;
	mul.f64 	%fd83, %fd2, %fd82;
	mov.f64 	%fd84, 0d3FF0000000000000;
	sub.f64 	%fd85, %fd84, %fd1;
	mul.f64 	%fd86, %fd85, %fd83;
	fma.rn.f64 	%fd87, %fd1, %fd81, %fd86;
	st.global.f64 	[%rd111], %fd87;
	add.s64 	%rd91, %rd13, %rd86;
	ld.global.u32 	%r92, [%rd91+-1536];
	cvt.rn.f64.s32 	%fd88, %r92;
	add.s64 	%rd92, %rd14, %rd86;
	ld.global.u32 	%r93, [%rd92+-1536];
	cvt.rn.f64.s32 	%fd89, %r93;
	mul.f64 	%fd90, %fd2, %fd89;
	mul.f64 	%fd91, %fd85, %fd90;
	fma.rn.f64 	%fd92, %fd1, %fd88, %fd91;
	st.global.f64 	[%rd88+-3072], %fd92;
	ld.global.u32 	%r94, [%rd91+-1024];
	cvt.rn.f64.s32 	%fd93, %r94;
	ld.global.u32 	%r95, [%rd92+-1024];
	cvt.rn.f64.s32 	%fd94, %r95;
	mul.f64 	%fd95, %fd2, %fd94;
	mul.f64 	%fd96, %fd85, %fd95;
	fma.rn.f64 	%fd97, %fd1, %fd93, %fd96;
	st.global.f64 	[%rd88+-2048], %fd97;
	ld.global.u32 	%r96, [%rd91+-512];
	cvt.rn.f64.s32 	%fd98, %r96;
	ld.global.u32 	%r97, [%rd92+-512];
	cvt.rn.f64.s32 	%fd99, %r97;
	mul.f64 	%fd100, %fd2, %fd99;
	mul.f64 	%fd101, %fd85, %fd100;
	fma.rn.f64 	%fd102, %fd1, %fd98, %fd101;
	st.global.f64 	[%rd88+-1024], %fd102;
	ld.global.u32 	%r98, [%rd91];
	cvt.rn.f64.s32 	%fd103, %r98;
	ld.global.u32 	%r99, [%rd92];
	cvt.rn.f64.s32 	%fd104, %r99;
	mul.f64 	%fd105, %fd2, %fd104;
	mul.f64 	%fd106, %fd85, %fd105;
	fma.rn.f64 	%fd107, %fd1, %fd103, %fd106;
	st.global.f64 	[%rd88], %fd107;
	ld.global.u32 	%r100, [%rd91+512];
	cvt.rn.f64.s32 	%fd108, %r100;
	ld.global.u32 	%r101, [%rd92+512];
	cvt.rn.f64.s32 	%fd109, %r101;
	mul.f64 	%fd110, %fd2, %fd109;
	mul.f64 	%fd111, %fd85, %fd110;
	fma.rn.f64 	%fd112, %fd1, %fd108, %fd111;
	st.global.f64 	[%rd88+1024], %fd112;
	ld.global.u32 	%r102, [%rd91+1024];
	cvt.rn.f64.s32 	%fd113, %r102;
	ld.global.u32 	%r103, [%rd92+1024];
	cvt.rn.f64.s32 	%fd114, %r103;
	mul.f64 	%fd115, %fd2, %fd114;
	mul.f64 	%fd116, %fd85, %fd115;
	fma.rn.f64 	%fd117, %fd1, %fd113, %fd116;
	st.global.f64 	[%rd88+2048], %fd117;
	ld.global.u32 	%r104, [%rd91+1536];
	cvt.rn.f64.s32 	%fd118, %r104;
	ld.global.u32 	%r105, [%rd92+1536];
	cvt.rn.f64.s32 	%fd119, %r105;
	mul.f64 	%fd120, %fd2, %fd119;
	mul.f64 	%fd121, %fd85, %fd120;
	fma.rn.f64 	%fd122, %fd1, %fd118, %fd121;
	st.global.f64 	[%rd88+3072], %fd122;
	add.s32 	%r130, %r130, 8;
	add.s64 	%rd111, %rd111, 8192;
	add.s64 	%rd110, %rd110, 4096;
	add.s32 	%r129, %r129, 1024;
	setp.eq.s32 	%p31, %r130, 0;
	@%p31 bra 	$L__BB3_51;
	bra.uni 	$L__BB3_50;
$L__BB3_51:
	and.b32  	%r23, %r42, 7;
	setp.eq.s32 	%p32, %r23, 0;
	@%p32 bra 	$L__BB3_59;
	mov.f64 	%fd123, 0d3FF0000000000000;
	sub.f64 	%fd4, %fd123, %fd1;
	and.b32  	%r24, %r42, 3;
	setp.lt.u32 	%p33, %r23, 4;
	@%p33 bra 	$L__BB3_54;
	shl.b32 	%r106, %r133, 7;
	add.s32 	%r107, %r106, %r4;
	mul.wide.s32 	%rd93, %r107, 4;
	add.s64 	%rd94, %rd13, %rd93;
	ld.global.u32 	%r108, [%rd94];
	cvt.rn.f64.s32 	%fd124, %r108;
	add.s64 	%rd95, %rd14, %rd93;
	ld.global.u32 	%r109, [%rd95];
	cvt.rn.f64.s32 	%fd125, %r109;
	mul.f64 	%fd126, %fd2, %fd125;
	mul.f64 	%fd127, %fd4, %fd126;
	fma.rn.f64 	%fd128, %fd1, %fd124, %fd127;
	mul.wide.s32 	%rd96, %r107, 8;
	add.s64 	%rd97, %rd15, %rd96;
	st.global.f64 	[%rd97], %fd128;
	ld.global.u32 	%r110, [%rd94+512];
	cvt.rn.f64.s32 	%fd129, %r110;
	ld.global.u32 	%r111, [%rd95+512];
	cvt.rn.f64.s32 	%fd130, %r111;
	mul.f64 	%fd131, %fd2, %fd130;
	mul.f64 	%fd132, %fd4, %fd131;
	fma.rn.f64 	%fd133, %fd1, %fd129, %fd132;
	st.global.f64 	[%rd97+1024], %fd133;
	ld.global.u32 	%r112, [%rd94+1024];
	cvt.rn.f64.s32 	%fd134, %r112;
	ld.global.u32 	%r113, [%rd95+1024];
	cvt.rn.f64.s32 	%fd135, %r113;
	mul.f64 	%fd136, %fd2, %fd135;
	mul.f64 	%fd137, %fd4, %fd136;
	fma.rn.f64 	%fd138, %fd1, %fd134, %fd137;
	st.global.f64 	[%rd97+2048], %fd138;
	ld.global.u32 	%r114, [%rd94+1536];
	cvt.rn.f64.s32 	%fd139, %r114;
	ld.global.u32 	%r115, [%rd95+1536];
	cvt.rn.f64.s32 	%fd140, %r115;
	mul.f64 	%fd141, %fd2, %fd140;
	mul.f64 	%fd142, %fd4, %fd141;
	fma.rn.f64 	%fd143, %fd1, %fd139, %fd142;
	st.global.f64 	[%rd97+3072], %fd143;
	add.s32 	%r133, %r133, 4;
$L__BB3_54:
	setp.eq.s32 	%p34, %r24, 0;
	@%p34 bra 	$L__BB3_59;
	setp.eq.s32 	%p35, %r24, 1;
	@%p35 bra 	$L__BB3_57;
	shl.b32 	%r116, %r133, 7;
	add.s32 	%r117, %r116, %r4;
	mul.wide.s32 	%rd98, %r117, 4;
	add.s64 	%rd99, %rd13, %rd98;
	ld.global.u32 	%r118, [%rd99];
	cvt.rn.f64.s32 	%fd144, %r118;
	add.s64 	%rd100, %rd14, %rd98;
	ld.global.u32 	%r119, [%rd100];
	cvt.rn.f64.s32 	%fd145, %r119;
	mul.f64 	%fd146, %fd2, %fd145;
	mul.f64 	%fd147, %fd4, %fd146;
	fma.rn.f64 	%fd148, %fd1, %fd144, %fd147;
	mul.wide.s32 	%rd101, %r117, 8;
	add.s64 	%rd102, %rd15, %rd101;
	st.global.f64 	[%rd102], %fd148;
	ld.global.u32 	%r120, [%rd99+512];
	cvt.rn.f64.s32 	%fd149, %r120;
	ld.global.u32 	%r121, [%rd100+512];
	cvt.rn.f64.s32 	%fd150, %r121;
	mul.f64 	%fd151, %fd2, %fd150;
	mul.f64 	%fd152, %fd4, %fd151;
	fma.rn.f64 	%fd153, %fd1, %fd149, %fd152;
	st.global.f64 	[%rd102+1024], %fd153;
	add.s32 	%r133, %r133, 2;
$L__BB3_57:
	and.b32  	%r122, %r42, 1;
	setp.eq.b32 	%p36, %r122, 1;
	not.pred 	%p37, %p36;
	@%p37 bra 	$L__BB3_59;
	shl.b32 	%r123, %r133, 7;
	add.s32 	%r124, %r123, %r4;
	mul.wide.s32 	%rd103, %r124, 4;
	add.s64 	%rd104, %rd13, %rd103;
	ld.global.u32 	%r125, [%rd104];
	cvt.rn.f64.s32 	%fd154, %r125;
	add.s64 	%rd105, %rd14, %rd103;
	ld.global.u32 	%r126, [%rd105];
	cvt.rn.f64.s32 	%fd155, %r126;
	mul.f64 	%fd156, %fd2, %fd155;
	mul.f64 	%fd157, %fd4, %fd156;
	fma.rn.f64 	%fd158, %fd1, %fd154, %fd157;
	mul.wide.s32 	%rd106, %r124, 8;
	add.s64 	%rd107, %rd15, %rd106;
	st.global.f64 	[%rd107], %fd158;
$L__BB3_59:
	ret;

}


// ===== COMPILED SASS (sm_100) =====

	.target	sm_100

	.elftype	@"ET_EXEC"


//--------------------- .note.nv.tkinfo           --------------------------
	.section	.note.nv.tkinfo,"",@"SHT_NOTE"
	.sectionflags	@"SHF_NOTE_NV_TKINFO"
	.tkinfo
        /*0018*/ 	.word	0x00000002
        /*0030*/ 	.string	""
        /*0030*/ 	.string	"ptxas"
        /*0030*/ 	.string	"Cuda compilation tools, release 13.0, V13.0.88"
        /*0030*/ 	.string	"Build cuda_13.0.r13.0/compiler.36424714_0"
        /*0030*/ 	.string	"-arch sm_100 -m 64 "



//--------------------- .note.nv.cuinfo           --------------------------
	.section	.note.nv.cuinfo,"",@"SHT_NOTE"
	.sectionflags	@"SHF_NOTE_NV_CUINFO"
        /*0018*/ 	.short	0x0002
        /*001a*/ 	.short	0x0064
        /*001c*/ 	.short	0x0082
	.zero		2


//--------------------- .nv.info                  --------------------------
	.section	.nv.info,"",@"SHT_CUDA_INFO"
	.align	4


	//----- nvinfo : EIATTR_REGCOUNT
	.align		4
        /*0000*/ 	.byte	0x04, 0x2f
        /*0002*/ 	.short	(.L_44 - .L_43)
	.align		4
.L_43:
        /*0004*/ 	.word	index@(_ZN3cub18CUB_300001_SM_10006detail11EmptyKernelIvEEvv)
        /*0008*/ 	.word	0x00000004


	//----- nvinfo : EIATTR_FRAME_SIZE
	.align		4
.L_44:
        /*000c*/ 	.byte	0x04, 0x11
        /*000e*/ 	.short	(.L_46 - .L_45)
	.align		4
.L_45:
        /*0010*/ 	.word	index@(_ZN3cub18CUB_300001_SM_10006detail11EmptyKernelIvEEvv)
        /*0014*/ 	.word	0x00000000


	//----- nvinfo : EIATTR_REGCOUNT
	.align		4
.L_46:
        /*0018*/ 	.byte	0x04, 0x2f
        /*001a*/ 	.short	(.L_48 - .L_47)
	.align		4
.L_47:
        /*001c*/ 	.word	index@(_ZN3cub18CUB_300001_SM_10006detail8for_each13static_kernelINS2_12policy_hub_t12policy_500_tEmN6thrust24THRUST_300001_SM_1000_NS8cuda_cub20__uninitialized_fill7functorINS7_10device_ptrIdEEdEEEEvT0_T1_)
        /*0020*/ 	.word	0x00000009


	//----- nvinfo : EIATTR_FRAME_SIZE
	.align		4
.L_48:
        /*0024*/ 	.byte	0x04, 0x11
        /*0026*/ 	.short	(.L_50 - .L_49)
	.align		4
.L_49:
        /*0028*/ 	.word	index@(_ZN3cub18CUB_300001_SM_10006detail8for_each13static_kernelINS2_12policy_hub_t12policy_500_tEmN6thrust24THRUST_300001_SM_1000_NS8cuda_cub20__uninitialized_fill7functorINS7_10device_ptrIdEEdEEEEvT0_T1_)
        /*002c*/ 	.word	0x00000000


	//----- nvinfo : EIATTR_REGCOUNT
	.align		4
.L_50:
        /*0030*/ 	.byte	0x04, 0x2f
        /*0032*/ 	.short	(.L_52 - .L_51)
	.align		4
.L_51:
        /*0034*/ 	.word	index@(_ZN3cub18CUB_300001_SM_10006detail9transform16transform_kernelINS2_10policy_hubILb1EN4cuda3std3__45tupleIJN6thrust24THRUST_300001_SM_1000_NS6detail15normal_iteratorINSA_10device_ptrIiEEEESF_EEEE10policy1000Ei14sample_functorNSC_INSD_IdEEEEJPiSM_EEEvT0_iT1_T2_DpNS2_10kernel_argIT3_EE)
        /*0038*/ 	.word	0x0000001c


	//----- nvinfo : EIATTR_FRAME_SIZE
	.align		4
.L_52:
        /*003c*/ 	.byte	0x04, 0x11
        /*003e*/ 	.short	(.L_54 - .L_53)
	.align		4
.L_53:
        /*0040*/ 	.word	index@(_ZN3cub18CUB_300001_SM_10006detail9transform16transform_kernelINS2_10policy_hubILb1EN4cuda3std3__45tupleIJN6thrust24THRUST_300001_SM_1000_NS6detail15normal_iteratorINSA_10device_ptrIiEEEESF_EEEE10policy1000Ei14sample_functorNSC_INSD_IdEEEEJPiSM_EEEvT0_iT1_T2_DpNS2_10kernel_argIT3_EE)
        /*0044*/ 	.word	0x00000000


	//----- nvinfo : EIATTR_REGCOUNT
	.align		4
.L_54:
        /*0048*/ 	.byte	0x04, 0x2f
        /*004a*/ 	.short	(.L_56 - .L_55)
	.align		4
.L_55:
        /*004c*/ 	.word	index@(_ZN3cub18CUB_300001_SM_10006detail9transform16transform_kernelINS2_10policy_hubILb1EN4cuda3std3__45tupleIJN6thrust24THRUST_300001_SM_1000_NS6detail15normal_iteratorINSA_10device_ptrIiEEEESF_EEEE10policy1000El14sample_functorNSC_INSD_IdEEEEJPiSM_EEEvT0_iT1_T2_DpNS2_10kernel_argIT3_EE)
        /*0050*/ 	.word	0x00000020


	//----- nvinfo : EIATTR_FRAME_SIZE
	.align		4
.L_56:
        /*0054*/ 	.byte	0x04, 0x11
        /*0056*/ 	.short	(.L_58 - .L_57)
	.align		4
.L_57:
        /*0058*/ 	.word	index@(_ZN3cub18CUB_300001_SM_10006detail9transform16transform_kernelINS2_10policy_hubILb1EN4cuda3std3__45tupleIJN6thrust24THRUST_300001_SM_1000_NS6detail15normal_iteratorINSA_10device_ptrIiEEEESF_EEEE10policy1000El14sample_functorNSC_INSD_IdEEEEJPiSM_EEEvT0_iT1_T2_DpNS2_10kernel_argIT3_EE)
        /*005c*/ 	.word	0x00000000


	//----- nvinfo : EIATTR_MIN_STACK_SIZE
	.align		4
.L_58:
        /*0060*/ 	.byte	0x04, 0x12
        /*0062*/ 	.short	(.L_60 - .L_59)
	.align		4
.L_59:
        /*0064*/ 	.word	index@(_ZN3cub18CUB_300001_SM_10006detail9transform16transform_kernelINS2_10policy_hubILb1EN4cuda3std3__45tupleIJN6thrust24THRUST_300001_SM_1000_NS6detail15normal_iteratorINSA_10device_ptrIiEEEESF_EEEE10policy1000El14sample_functorNSC_INSD_IdEEEEJPiSM_EEEvT0_iT1_T2_DpNS2_10kernel_argIT3_EE)
        /*0068*/ 	.word	0x00000000


	//----- nvinfo : EIATTR_MIN_STACK_SIZE
	.align		4
.L_60:
        /*006c*/ 	.byte	0x04, 0x12
        /*006e*/ 	.short	(.L_62 - .L_61)
	.align		4
.L_61:
        /*0070*/ 	.word	index@(_ZN3cub18CUB_300001_SM_10006detail9transform16transform_kernelINS2_10policy_hubILb1EN4cuda3std3__45tupleIJN6thrust24THRUST_300001_SM_1000_NS6detail15normal_iteratorINSA_10device_ptrIiEEEESF_EEEE10policy1000Ei14sample_functorNSC_INSD_IdEEEEJPiSM_EEEvT0_iT1_T2_DpNS2_10kernel_argIT3_EE)
        /*0074*/ 	.word	0x00000000


	//----- nvinfo : EIATTR_MIN_STACK_SIZE
	.align		4
.L_62:
        /*0078*/ 	.byte	0x04, 0x12
        /*007a*/ 	.short	(.L_64 - .L_63)
	.align		4
.L_63:
        /*007c*/ 	.word	index@(_ZN3cub18CUB_300001_SM_10006detail8for_each13static_kernelINS2_12policy_hub_t12policy_500_tEmN6thrust24THRUST_300001_SM_1000_NS8cuda_cub20__uninitialized_fill7functorINS7_10device_ptrIdEEdEEEEvT0_T1_)
        /*0080*/ 	.word	0x00000000


	//----- nvinfo : EIATTR_MIN_STACK_SIZE
	.align		4
.L_64:
        /*0084*/ 	.byte	0x04, 0x12
        /*0086*/ 	.short	(.L_66 - .L_65)
	.align		4
.L_65:
        /*0088*/ 	.word	index@(_ZN3cub18CUB_300001_SM_10006detail11EmptyKernelIvEEvv)
        /*008c*/ 	.word	0x00000000
.L_66:


//--------------------- .nv.compat                --------------------------
	.section	.nv.compat,"",@"SHT_CUDA_COMPAT_INFO"
	.align	4
        /*0000*/ 	.byte	0x02, 0x09, 0x00, 0x00, 0x02, 0x02, 0x01, 0x00, 0x02, 0x05, 0x05, 0x00, 0x03, 0x07, 0x01, 0x01
        /*0010*/ 	.byte	0x02, 0x03, 0x00, 0x00, 0x02, 0x06, 0x01, 0x00, 0x04, 0x0b, 0x08, 0x00, 0x01, 0x00, 0x00, 0x00
        /*0020*/ 	.byte	0x00, 0x00, 0x00, 0x00


//--------------------- .nv.info._ZN3cub18CUB_300001_SM_10006detail9transform16transform_kernelINS2_10policy_hubILb1EN4cuda3std3__45tupleIJN6thrust24THRUST_300001_SM_1000_NS6detail15normal_iteratorINSA_10device_ptrIiEEEESF_EEEE10policy1000El14sample_functorNSC_INSD_IdEEEEJPiSM_EEEvT0_iT1_T2_DpNS2_10kernel_argIT3_EE --------------------------
	.section	.nv.info._ZN3cub18CUB_300001_SM_10006detail9transform16transform_kernelINS2_10policy_hubILb1EN4cuda3std3__45tupleIJN6thrust24THRUST_300001_SM_1000_NS6detail15normal_iteratorINSA_10device_ptrIiEEEESF_EEEE10policy1000El14sample_functorNSC_INSD_IdEEEEJPiSM_EEEvT0_iT1_T2_DpNS2_10kernel_argIT3_EE,"",@"SHT_CUDA_INFO"
	.sectionflags	@""
	.align	4


	//----- nvinfo : EIATTR_CUDA_API_VERSION
	.align		4
        /*0000*/ 	.byte	0x04, 0x37
        /*0002*/ 	.short	(.L_68 - .L_67)
.L_67:
        /*0004*/ 	.word	0x00000082


	//----- nvinfo : EIATTR_KPARAM_INFO
	.align		4
.L_68:
        /*0008*/ 	.byte	0x04, 0x17
        /*000a*/ 	.short	(.L_70 - .L_69)
.L_69:
        /*000c*/ 	.word	0x00000000
        /*0010*/ 	.short	0x0005
        /*0012*/ 	.short	0x0038
        /*0014*/ 	.byte	0x00, 0xf0, 0x41, 0x00


	//----- nvinfo : EIATTR_KPARAM_INFO
	.align		4
.L_70:
        /*0018*/ 	.byte	0x04, 0x17
        /*001a*/ 	.short	(.L_72 - .L_71)
.L_71:
        /*001c*/ 	.word	0x00000000
        /*0020*/ 	.short	0x0004
        /*0022*/ 	.short	0x0028
        /*0024*/ 	.byte	0x00, 0xf0, 0x41, 0x00


	//----- nvinfo : EIATTR_KPARAM_INFO
	.align		4
.L_72:
        /*0028*/ 	.byte	0x04, 0x17
        /*002a*/ 	.short	(.L_74 - .L_73)
.L_73:
        /*002c*/ 	.word	0x00000000
        /*0030*/ 	.short	0x0003
        /*0032*/ 	.short	0x0020
        /*0034*/ 	.byte	0x00, 0xf0, 0x21, 0x00


	//----- nvinfo : EIATTR_KPARAM_INFO
	.align		4
.L_74:
        /*0038*/ 	.byte	0x04, 0x17
        /*003a*/ 	.short	(.L_76 - .L_75)
.L_75:
        /*003c*/ 	.word	0x00000000
        /*0040*/ 	.short	0x0002
        /*0042*/ 	.short	0x0010
        /*0044*/ 	.byte	0x00, 0xf0, 0x41, 0x00


	//----- nvinfo : EIATTR_KPARAM_INFO
	.align		4
.L_76:
        /*0048*/ 	.byte	0x04, 0x17
        /*004a*/ 	.short	(.L_78 - .L_77)
.L_77:
        /*004c*/ 	.word	0x00000000
        /*0050*/ 	.short	0x0001
        /*0052*/ 	.short	0x0008
        /*0054*/ 	.byte	0x00, 0xf0, 0x11, 0x00


	//----- nvinfo : EIATTR_KPARAM_INFO
	.align		4
.L_78:
        /*0058*/ 	.byte	0x04, 0x17
        /*005a*/ 	.short	(.L_80 - .L_79)
.L_79:
        /*005c*/ 	.word	0x00000000
        /*0060*/ 	.short	0x0000
        /*0062*/ 	.short	0x0000
        /*0064*/ 	.byte	0x00, 0xf0, 0x21, 0x00


	//----- nvinfo : EIATTR_SPARSE_MMA_MASK
	.align		4
.L_80:
        /*0068*/ 	.byte	0x03, 0x50
        /*006a*/ 	.short	0x0000


	//----- nvinfo : EIATTR_MAXREG_COUNT
	.align		4
        /*006c*/ 	.byte	0x03, 0x1b
        /*006e*/ 	.short	0x00ff


	//----- nvinfo : EIATTR_MERCURY_ISA_VERSION
	.align		4
        /*0070*/ 	.byte	0x03, 0x5f
        /*0072*/ 	.short	0x0101


	//----- nvinfo : EIATTR_VRC_CTA_INIT_COUNT
	.align		4
        /*0074*/ 	.byte	0x02, 0x4a
	.zero		1
	.zero		1


	//----- nvinfo : EIATTR_EXIT_INSTR_OFFSETS
	.align		4
        /*0078*/ 	.byte	0x04, 0x1c
        /*007a*/ 	.short	(.L_82 - .L_81)


	//   ....[0]....
.L_81:
        /*007c*/ 	.word	0x00000460


	//   ....[1]....
        /*0080*/ 	.word	0x000011f0


	//   ....[2]....
        /*0084*/ 	.word	0x00001660


	//   ....[3]....
        /*0088*/ 	.word	0x000018c0


	//   ....[4]....
        /*008c*/ 	.word	0x000018f0


	//   ....[5]....
        /*0090*/ 	.word	0x000019d0


	//   ....[6]....
        /*0094*/ 	.word	0x00001a00


	//   ....[7]....
        /*0098*/ 	.word	0x000020a0


	//   ....[8]....
        /*009c*/ 	.word	0x00002390


	//   ....[9]....
        /*00a0*/ 	.word	0x00002550


	//   ....[10]....
        /*00a4*/ 	.word	0x00002640


	//----- nvinfo : EIATTR_MAX_THREADS
	.align		4
.L_82:
        /*00a8*/ 	.byte	0x04, 0x05
        /*00aa*/ 	.short	(.L_84 - .L_83)
.L_83:
        /*00ac*/ 	.word	0x00000080
        /*00b0*/ 	.word	0x00000001
        /*00b4*/ 	.word	0x00000001


	//----- nvinfo : EIATTR_CRS_STACK_SIZE
	.align		4
.L_84:
        /*00b8*/ 	.byte	0x04, 0x1e
        /*00ba*/ 	.short	(.L_86 - .L_85)
.L_85:
        /*00bc*/ 	.word	0x00000000


	//----- nvinfo : EIATTR_CBANK_PARAM_SIZE
	.align		4
.L_86:
        /*00c0*/ 	.byte	0x03, 0x19
        /*00c2*/ 	.short	0x0048


	//----- nvinfo : EIATTR_PARAM_CBANK
	.align		4
        /*00c4*/ 	.byte	0x04, 0x0a
        /*00c6*/ 	.short	(.L_88 - .L_87)
	.align		4
.L_87:
        /*00c8*/ 	.word	index@(.nv.constant0._ZN3cub18CUB_300001_SM_10006detail9transform16transform_kernelINS2_10policy_hubILb1EN4cuda3std3__45tupleIJN6thrust24THRUST_300001_SM_1000_NS6detail15normal_iteratorINSA_10device_ptrIiEEEESF_EEEE10policy1000El14sample_functorNSC_INSD_IdEEEEJPiSM_EEEvT0_iT1_T2_DpNS2_10kernel_argIT3_EE)
        /*00cc*/ 	.short	0x0380
        /*00ce*/ 	.short	0x0048


	//----- nvinfo : EIATTR_SW_WAR
	.align		4
.L_88:
        /*00d0*/ 	.byte	0x04, 0x36
        /*00d2*/ 	.short	(.L_90 - .L_89)
.L_89:
        /*00d4*/ 	.word	0x00000008
.L_90:


//--------------------- .nv.info._ZN3cub18CUB_300001_SM_10006detail9transform16transform_kernelINS2_10policy_hubILb1EN4cuda3std3__45tupleIJN6thrust24THRUST_300001_SM_1000_NS6detail15normal_iteratorINSA_10device_ptrIiEEEESF_EEEE10policy1000Ei14sample_functorNSC_INSD_IdEEEEJPiSM_EEEvT0_iT1_T2_DpNS2_10kernel_argIT3_EE --------------------------
	.section	.nv.info._ZN3cub18CUB_300001_SM_10006detail9transform16transform_kernelINS2_10policy_hubILb1EN4cuda3std3__45tupleIJN6thrust24THRUST_300001_SM_1000_NS6detail15normal_iteratorINSA_10device_ptrIiEEEESF_EEEE10policy1000Ei14sample_functorNSC_INSD_IdEEEEJPiSM_EEEvT0_iT1_T2_DpNS2_10kernel_argIT3_EE,"",@"SHT_CUDA_INFO"
	.sectionflags	@""
	.align	4


	//----- nvinfo : EIATTR_CUDA_API_VERSION
	.align		4
        /*0000*/ 	.byte	0x04, 0x37
        /*0002*/ 	.short	(.L_92 - .L_91)
.L_91:
        /*0004*/ 	.word	0x00000082


	//----- nvinfo : EIATTR_KPARAM_INFO
	.align		4
.L_92:
        /*0008*/ 	.byte	0x04, 0x17
        /*000a*/ 	.short	(.L_94 - .L_93)
.L_93:
        /*000c*/ 	.word	0x00000000
        /*0010*/ 	.short	0x0005
        /*0012*/ 	.short	0x0030
        /*0014*/ 	.byte	0x00, 0xf0, 0x41, 0x00


	//----- nvinfo : EIATTR_KPARAM_INFO
	.align		4
.L_94:
        /*0018*/ 	.byte	0x04, 0x17
        /*001a*/ 	.short	(.L_96 - .L_95)
.L_95:
        /*001c*/ 	.word	0x00000000
        /*0020*/ 	.short	0x0004
        /*0022*/ 	.short	0x0020
        /*0024*/ 	.byte	0x00, 0xf0, 0x41, 0x00


	//----- nvinfo : EIATTR_KPARAM_INFO
	.align		4
.L_96:
        /*0028*/ 	.byte	0x04, 0x17
        /*002a*/ 	.short	(.L_98 - .L_97)
.L_97:
        /*002c*/ 	.word	0x00000000
        /*0030*/ 	.short	0x0003
        /*0032*/ 	.short	0x0018
        /*0034*/ 	.byte	0x00, 0xf0, 0x21, 0x00


	//----- nvinfo : EIATTR_KPARAM_INFO
	.align		4
.L_98:
        /*0038*/ 	.byte	0x04, 0x17
        /*003a*/ 	.short	(.L_100 - .L_99)
.L_99:
        /*003c*/ 	.word	0x00000000
        /*0040*/ 	.short	0x0002
        /*0042*/ 	.short	0x0008
        /*0044*/ 	.byte	0x00, 0xf0, 0x41, 0x00


	//----- nvinfo : EIATTR_KPARAM_INFO
	.align		4
.L_100:
        /*0048*/ 	.byte	0x04, 0x17
        /*004a*/ 	.short	(.L_102 - .L_101)
.L_101:
        /*004c*/ 	.word	0x00000000
        /*0050*/ 	.short	0x0001
        /*0052*/ 	.short	0x0004
        /*0054*/ 	.byte	0x00, 0xf0, 0x11, 0x00


	//----- nvinfo : EIATTR_KPARAM_INFO
	.align		4
.L_102:
        /*0058*/ 	.byte	0x04, 0x17
        /*005a*/ 	.short	(.L_104 - .L_103)
.L_103:
        /*005c*/ 	.word	0x00000000
        /*0060*/ 	.short	0x0000
        /*0062*/ 	.short	0x0000
        /*0064*/ 	.byte	0x00, 0xf0, 0x11, 0x00


	//----- nvinfo : EIATTR_SPARSE_MMA_MASK
	.align		4
.L_104:
        /*0068*/ 	.byte	0x03, 0x50
        /*006a*/ 	.short	0x0000


	//----- nvinfo : EIATTR_MAXREG_COUNT
	.align		4
        /*006c*/ 	.byte	0x03, 0x1b
        /*006e*/ 	.short	0x00ff


	//----- nvinfo : EIATTR_MERCURY_ISA_VERSION
	.align		4
        /*0070*/ 	.byte	0x03, 0x5f
        /*0072*/ 	.short	0x0101


	//----- nvinfo : EIATTR_VRC_CTA_INIT_COUNT
	.align		4
        /*0074*/ 	.byte	0x02, 0x4a
	.zero		1
	.zero		1


	//----- nvinfo : EIATTR_EXIT_INSTR_OFFSETS
	.align		4
        /*0078*/ 	.byte	0x04, 0x1c
        /*007a*/ 	.short	(.L_106 - .L_105)


	//   ....[0]....
.L_105:
        /*007c*/ 	.word	0x00000300


	//   ....[1]....
        /*0080*/ 	.word	0x000009e0


	//   ....[2]....
        /*0084*/ 	.word	0x00000cf0


	//   ....[3]....
        /*0088*/ 	.word	0x00000ee0


	//   ....[4]....
        /*008c*/ 	.word	0x00000ff0


	//   ....[5]....
        /*0090*/ 	.word	0x00001020


	//   ....[6]....
        /*0094*/ 	.word	0x00001800


	//   ....[7]....
        /*0098*/ 	.word	0x00001cf0


	//   ....[8]....
        /*009c*/ 	.word	0x00001f90


	//   ....[9]....
        /*00a0*/ 	.word	0x00001fc0


	//   ....[10]....
        /*00a4*/ 	.word	0x000020d0


	//----- nvinfo : EIATTR_MAX_THREADS
	.align		4
.L_106:
        /*00a8*/ 	.byte	0x04, 0x05
        /*00aa*/ 	.short	(.L_108 - .L_107)
.L_107:
        /*00ac*/ 	.word	0x00000080
        /*00b0*/ 	.word	0x00000001
        /*00b4*/ 	.word	0x00000001


	//----- nvinfo : EIATTR_CRS_STACK_SIZE
	.align		4
.L_108:
        /*00b8*/ 	.byte	0x04, 0x1e
        /*00ba*/ 	.short	(.L_110 - .L_109)
.L_109:
        /*00bc*/ 	.word	0x00000000


	//----- nvinfo : EIATTR_CBANK_PARAM_SIZE
	.align		4
.L_110:
        /*00c0*/ 	.byte	0x03, 0x19
        /*00c2*/ 	.short	0x0040


	//----- nvinfo : EIATTR_PARAM_CBANK
	.align		4
        /*00c4*/ 	.byte	0x04, 0x0a
        /*00c6*/ 	.short	(.L_112 - .L_111)
	.align		4
.L_111:
        /*00c8*/ 	.word	index@(.nv.constant0._ZN3cub18CUB_300001_SM_10006detail9transform16transform_kernelINS2_10policy_hubILb1EN4cuda3std3__45tupleIJN6thrust24THRUST_300001_SM_1000_NS6detail15normal_iteratorINSA_10device_ptrIiEEEESF_EEEE10policy1000Ei14sample_functorNSC_INSD_IdEEEEJPiSM_EEEvT0_iT1_T2_DpNS2_10kernel_argIT3_EE)
        /*00cc*/ 	.short	0x0380
        /*00ce*/ 	.short	0x0040


	//----- nvinfo : EIATTR_SW_WAR
	.align		4
.L_112:
        /*00d0*/ 	.byte	0x04, 0x36
        /*00d2*/ 	.short	(.L_114 - .L_113)
.L_113:
        /*00d4*/ 	.word	0x00000008
.L_114:


//--------------------- .nv.info._ZN3cub18CUB_300001_SM_10006detail8for_each13static_kernelINS2_12policy_hub_t12policy_500_tEmN6thrust24THRUST_300001_SM_1000_NS8cuda_cub20__uninitialized_fill7functorINS7_10device_ptrIdEEdEEEEvT0_T1_ --------------------------
	.section	.nv.info._ZN3cub18CUB_300001_SM_10006detail8for_each13static_kernelINS2_12policy_hub_t12policy_500_tEmN6thrust24THRUST_300001_SM_1000_NS8cuda_cub20__uninitialized_fill7functorINS7_10device_ptrIdEEdEEEEvT0_T1_,"",@"SHT_CUDA_INFO"
	.sectionflags	@""
	.align	4


	//----- nvinfo : EIATTR_CUDA_API_VERSION
	.align		4
        /*0000*/ 	.byte	0x04, 0x37
        /*0002*/ 	.short	(.L_116 - .L_115)
.L_115:
        /*0004*/ 	.word	0x00000082


	//----- nvinfo : EIATTR_KPARAM_INFO
	.align		4
.L_116:
        /*0008*/ 	.byte	0x04, 0x17
        /*000a*/ 	.short	(.L_118 - .L_117)
.L_117:
        /*000c*/ 	.word	0x00000000
        /*0010*/ 	.short	0x0001
        /*0012*/ 	.short	0x0008
        /*0014*/ 	.byte	0x00, 0xf0, 0x41, 0x00


	//----- nvinfo : EIATTR_KPARAM_INFO
	.align		4
.L_118:
        /*0018*/ 	.byte	0x04, 0x17
        /*001a*/ 	.short	(.L_120 - .L_119)
.L_119:
        /*001c*/ 	.word	0x00000000
        /*0020*/ 	.short	0x0000
        /*0022*/ 	.short	0x0000
        /*0024*/ 	.byte	0x00, 0xf0, 0x21, 0x00


	//----- nvinfo : EIATTR_SPARSE_MMA_MASK
	.align		4
.L_120:
        /*0028*/ 	.byte	0x03, 0x50
        /*002a*/ 	.short	0x0000


	//----- nvinfo : EIATTR_MAXREG_COUNT
	.align		4
        /*002c*/ 	.byte	0x03, 0x1b
        /*002e*/ 	.short	0x00ff


	//----- nvinfo : EIATTR_MERCURY_ISA_VERSION
	.align		4
        /*0030*/ 	.byte	0x03, 0x5f
        /*0032*/ 	.short	0x0101


	//----- nvinfo : EIATTR_VRC_CTA_INIT_COUNT
	.align		4
        /*0034*/ 	.byte	0x02, 0x4a
	.zero		1
	.zero		1


	//----- nvinfo : EIATTR_EXIT_INSTR_OFFSETS
	.align		4
        /*0038*/ 	.byte	0x04, 0x1c
        /*003a*/ 	.short	(.L_122 - .L_121)


	//   ....[0]....
.L_121:
        /*003c*/ 	.word	0x00000130


	//   ....[1]....
        /*0040*/ 	.word	0x00000230


	//   ....[2]....
        /*0044*/ 	.word	0x00000260


	//----- nvinfo : EIATTR_MAX_THREADS
	.align		4
.L_122:
        /*0048*/ 	.byte	0x04, 0x05
        /*004a*/ 	.short	(.L_124 - .L_123)
.L_123:
        /*004c*/ 	.word	0x00000100
        /*0050*/ 	.word	0x00000001
        /*0054*/ 	.word	0x00000001


	//----- nvinfo : EIATTR_CBANK_PARAM_SIZE
	.align		4
.L_124:
        /*0058*/ 	.byte	0x03, 0x19
        /*005a*/ 	.short	0x0018


	//----- nvinfo : EIATTR_PARAM_CBANK
	.align		4
        /*005c*/ 	.byte	0x04, 0x0a
        /*005e*/ 	.short	(.L_126 - .L_125)
	.align		4
.L_125:
        /*0060*/ 	.word	index@(.nv.constant0._ZN3cub18CUB_300001_SM_10006detail8for_each13static_kernelINS2_12policy_hub_t12policy_500_tEmN6thrust24THRUST_300001_SM_1000_NS8cuda_cub20__uninitialized_fill7functorINS7_10device_ptrIdEEdEEEEvT0_T1_)
        /*0064*/ 	.short	0x0380
        /*0066*/ 	.short	0x0018


	//----- nvinfo : EIATTR_SW_WAR
	.align		4
.L_126:
        /*0068*/ 	.byte	0x04, 0x36
        /*006a*/ 	.short	(.L_128 - .L_127)
.L_127:
        /*006c*/ 	.word	0x00000008
.L_128:


//--------------------- .nv.info._ZN3cub18CUB_300001_SM_10006detail11EmptyKernelIvEEvv --------------------------
	.section	.nv.info._ZN3cub18CUB_300001_SM_10006detail11EmptyKernelIvEEvv,"",@"SHT_CUDA_INFO"
	.sectionflags	@""
	.align	4


	//----- nvinfo : EIATTR_CUDA_API_VERSION
	.align		4
        /*0000*/ 	.byte	0x04, 0x37
        /*0002*/ 	.short	(.L_130 - .L_129)
.L_129:
        /*0004*/ 	.word	0x00000082


	//----- nvinfo : EIATTR_SPARSE_MMA_MASK
	.align		4
.L_130:
        /*0008*/ 	.byte	0x03, 0x50
        /*000a*/ 	.short	0x0000


	//----- nvinfo : EIATTR_MAXREG_COUNT
	.align		4
        /*000c*/ 	.byte	0x03, 0x1b
        /*000e*/ 	.short	0x00ff


	//----- nvinfo : EIATTR_MERCURY_ISA_VERSION
	.align		4
        /*0010*/ 	.byte	0x03, 0x5f
        /*0012*/ 	.short	0x0101


	//----- nvinfo : EIATTR_VRC_CTA_INIT_COUNT
	.align		4
        /*0014*/ 	.byte	0x02, 0x4a
	.zero		1
	.zero		1


	//----- nvinfo : EIATTR_EXIT_INSTR_OFFSETS
	.align		4
        /*0018*/ 	.byte	0x04, 0x1c
        /*001a*/ 	.short	(.L_132 - .L_131)


	//   ....[0]....
.L_131:
        /*001c*/ 	.word	0x00000010


	//----- nvinfo : EIATTR_SW_WAR
	.align		4
.L_132:
        /*0020*/ 	.byte	0x04, 0x36
        /*0022*/ 	.short	(.L_134 - .L_133)
.L_133:
        /*0024*/ 	.word	0x00000008
.L_134:


//--------------------- .nv.callgraph             --------------------------
	.section	.nv.callgraph,"",@"SHT_CUDA_CALLGRAPH"
	.align	4
	.sectionentsize	8
	.align		4
        /*0000*/ 	.word	0x00000000
	.align		4
        /*0004*/ 	.word	0xffffffff
	.align		4
        /*0008*/ 	.word	0x00000000
	.align		4
        /*000c*/ 	.word	0xfffffffe
	.align		4
        /*0010*/ 	.word	0x00000000
	.align		4
        /*0014*/ 	.word	0xfffffffd
	.align		4
        /*0018*/ 	.word	0x00000000
	.align		4
        /*001c*/ 	.word	0xfffffffc


//--------------------- .nv.constant4             --------------------------
	.section	.nv.constant4,"a",@progbits
	.align	8
	.align		8
.nv.constant4:
        /*0000*/ 	.dword	_ZN30_INTERNAL_ec6c3246_4_k_cu_main4cuda3std3__45__cpo5beginE
	.align		8
        /*0008*/ 	.dword	_ZN30_INTERNAL_ec6c3246_4_k_cu_main4cuda3std3__45__cpo3endE
	.align		8
        /*0010*/ 	.dword	_ZN30_INTERNAL_ec6c3246_4_k_cu_main4cuda3std3__45__cpo6cbeginE
	.align		8
        /*0018*/ 	.dword	_ZN30_INTERNAL_ec6c3246_4_k_cu_main4cuda3std3__45__cpo4cendE
	.align		8
        /*0020*/ 	.dword	_ZN30_INTERNAL_ec6c3246_4_k_cu_main4cuda3std3__45__cpo6rbeginE
	.align		8
        /*0028*/ 	.dword	_ZN30_INTERNAL_ec6c3246_4_k_cu_main4cuda3std3__45__cpo4rendE
	.align		8
        /*0030*/ 	.dword	_ZN30_INTERNAL_ec6c3246_4_k_cu_main4cuda3std3__45__cpo7crbeginE
	.align		8
        /*0038*/ 	.dword	_ZN30_INTERNAL_ec6c3246_4_k_cu_main4cuda3std3__45__cpo5crendE
	.align		8
        /*0040*/ 	.dword	_ZN30_INTERNAL_ec6c3246_4_k_cu_main4cuda3std3__432_GLOBAL__N__ec6c3246_4_k_cu_main6ignoreE
	.align		8
        /*0048*/ 	.dword	_ZN30_INTERNAL_ec6c3246_4_k_cu_main4cuda3std3__419piecewise_constructE
	.align		8
        /*0050*/ 	.dword	_ZN30_INTERNAL_ec6c3246_4_k_cu_main4cuda3std3__48in_placeE
	.align		8
        /*0058*/ 	.dword	_ZN30_INTERNAL_ec6c3246_4_k_cu_main4cuda3std3__420unreachable_sentinelE
	.align		8
        /*0060*/ 	.dword	_ZN30_INTERNAL_ec6c3246_4_k_cu_main4cuda3std3__47nulloptE
	.align		8
        /*0068*/ 	.dword	_ZN30_INTERNAL_ec6c3246_4_k_cu_main4cuda3std3__48unexpectE
	.align		8
        /*0070*/ 	.dword	_ZN30_INTERNAL_ec6c3246_4_k_cu_main4cuda3std6ranges3__45__cpo4swapE
	.align		8
        /*0078*/ 	.dword	_ZN30_INTERNAL_ec6c3246_4_k_cu_main4cuda3std6ranges3__45__cpo9iter_moveE
	.align		8
        /*0080*/ 	.dword	_ZN30_INTERNAL_ec6c3246_4_k_cu_main4cuda3std6ranges3__45__cpo5beginE
	.align		8
        /*0088*/ 	.dword	_ZN30_INTERNAL_ec6c3246_4_k_cu_main4cuda3std6ranges3__45__cpo3endE
	.align		8
        /*0090*/ 	.dword	_ZN30_INTERNAL_ec6c3246_4_k_cu_main4cuda3std6ranges3__45__cpo6cbeginE
	.align		8
        /*0098*/ 	.dword	_ZN30_INTERNAL_ec6c3246_4_k_cu_main4cuda3std6ranges3__45__cpo4cendE
	.align		8
        /*00a0*/ 	.dword	_ZN30_INTERNAL_ec6c3246_4_k_cu_main4cuda3std6ranges3__45__cpo7advanceE
	.align		8
        /*00a8*/ 	.dword	_ZN30_INTERNAL_ec6c3246_4_k_cu_main4cuda3std6ranges3__45__cpo9iter_swapE
	.align		8
        /*00b0*/ 	.dword	_ZN30_INTERNAL_ec6c3246_4_k_cu_main4cuda3std6ranges3__45__cpo4nextE
	.align		8
        /*00b8*/ 	.dword	_ZN30_INTERNAL_ec6c3246_4_k_cu_main4cuda3std6ranges3__45__cpo4prevE
	.align		8
        /*00c0*/ 	.dword	_ZN30_INTERNAL_ec6c3246_4_k_cu_main4cuda3std6ranges3__45__cpo4dataE
	.align		8
        /*00c8*/ 	.dword	_ZN30_INTERNAL_ec6c3246_4_k_cu_main4cuda3std6ranges3__45__cpo5cdataE
	.align		8
        /*00d0*/ 	.dword	_ZN30_INTERNAL_ec6c3246_4_k_cu_main4cuda3std6ranges3__45__cpo4sizeE
	.align		8
        /*00d8*/ 	.dword	_ZN30_INTERNAL_ec6c3246_4_k_cu_main4cuda3std6ranges3__45__cpo5ssizeE
	.align		8
        /*00e0*/ 	.dword	_ZN30_INTERNAL_ec6c3246_4_k_cu_main4cuda3std6ranges3__45__cpo8distanceE
	.align		8
        /*00e8*/ 	.dword	_ZN30_INTERNAL_ec6c3246_4_k_cu_main6thrust24THRUST_300001_SM_1000_NS8cuda_cub3parE
	.align		8
        /*00f0*/ 	.dword	_ZN30_INTERNAL_ec6c3246_4_k_cu_main6thrust24THRUST_300001_SM_1000_NS8cuda_cub10par_nosyncE
	.align		8
        /*00f8*/ 	.dword	_ZN30_INTERNAL_ec6c3246_4_k_cu_main6thrust24THRUST_300001_SM_1000_NS6system6detail10sequential3seqE
	.align		8
        /*0100*/ 	.dword	_ZN30_INTERNAL_ec6c3246_4_k_cu_main6thrust24THRUST_300001_SM_1000_NS12placeholders2_1E
	.align		8
        /*0108*/ 	.dword	_ZN30_INTERNAL_ec6c3246_4_k_cu_main6thrust24THRUST_300001_SM_1000_NS12placeholders2_2E
	.align		8
        /*0110*/ 	.dword	_ZN30_INTERNAL_ec6c3246_4_k_cu_main6thrust24THRUST_300001_SM_1000_NS12placeholders2_3E
	.align		8
        /*0118*/ 	.dword	_ZN30_INTERNAL_ec6c3246_4_k_cu_main6thrust24THRUST_300001_SM_1000_NS12placeholders2_4E
	.align		8
        /*0120*/ 	.dword	_ZN30_INTERNAL_ec6c3246_4_k_cu_main6thrust24THRUST_300001_SM_1000_NS12placeholders2_5E
	.align		8
        /*0128*/ 	.dword	_ZN30_INTERNAL_ec6c3246_4_k_cu_main6thrust24THRUST_300001_SM_1000_NS12placeholders2_6E
	.align		8
        /*0130*/ 	.dword	_ZN30_INTERNAL_ec6c3246_4_k_cu_main6thrust24THRUST_300001_SM_1000_NS12placeholders2_7E
	.align		8
        /*0138*/ 	.dword	_ZN30_INTERNAL_ec6c3246_4_k_cu_main6thrust24THRUST_300001_SM_1000_NS12placeholders2_8E
	.align		8
        /*0140*/ 	.dword	_ZN30_INTERNAL_ec6c3246_4_k_cu_main6thrust24THRUST_300001_SM_1000_NS12placeholders2_9E
	.align		8
        /*0148*/ 	.dword	_ZN30_INTERNAL_ec6c3246_4_k_cu_main6thrust24THRUST_300001_SM_1000_NS12placeholders3_10E
	.align		8
        /*0150*/ 	.dword	_ZN30_INTERNAL_ec6c3246_4_k_cu_main6thrust24THRUST_300001_SM_1000_NS3seqE


//--------------------- .text._ZN3cub18CUB_300001_SM_10006detail9transform16transform_kernelINS2_10policy_hubILb1EN4cuda3std3__45tupleIJN6thrust24THRUST_300001_SM_1000_NS6detail15normal_iteratorINSA_10device_ptrIiEEEESF_EEEE10policy1000El14sample_functorNSC_INSD_IdEEEEJPiSM_EEEvT0_iT1_T2_DpNS2_10kernel_argIT3_EE --------------------------
	.section	.text._ZN3cub18CUB_300001_SM_10006detail9transform16transform_kernelINS2_10policy_hubILb1EN4cuda3std3__45tupleIJN6thrust24THRUST_300001_SM_1000_NS6detail15normal_iteratorINSA_10device_ptrIiEEEESF_EEEE10policy1000El14sample_functorNSC_INSD_IdEEEEJPiSM_EEEvT0_iT1_T2_DpNS2_10kernel_argIT3_EE,"ax",@progbits
	.align	128
        .global         _ZN3cub18CUB_300001_SM_10006detail9transform16transform_kernelINS2_10policy_hubILb1EN4cuda3std3__45tupleIJN6thrust24THRUST_300001_SM_1000_NS6detail15normal_iteratorINSA_10device_ptrIiEEEESF_EEEE10policy1000El14sample_functorNSC_INSD_IdEEEEJPiSM_EEEvT0_iT1_T2_DpNS2_10kernel_argIT3_EE
        .type           _ZN3cub18CUB_300001_SM_10006detail9transform16transform_kernelINS2_10policy_hubILb1EN4cuda3std3__45tupleIJN6thrust24THRUST_300001_SM_1000_NS6detail15normal_iteratorINSA_10device_ptrIiEEEESF_EEEE10policy1000El14sample_functorNSC_INSD_IdEEEEJPiSM_EEEvT0_iT1_T2_DpNS2_10kernel_argIT3_EE,@function
        .size           _ZN3cub18CUB_300001_SM_10006detail9transform16transform_kernelINS2_10policy_hubILb1EN4cuda3std3__45tupleIJN6thrust24THRUST_300001_SM_1000_NS6detail15normal_iteratorINSA_10device_ptrIiEEEESF_EEEE10policy1000El14sample_functorNSC_INSD_IdEEEEJPiSM_EEEvT0_iT1_T2_DpNS2_10kernel_argIT3_EE,(.L_x_37 - _ZN3cub18CUB_300001_SM_10006detail9transform16transform_kernelINS2_10policy_hubILb1EN4cuda3std3__45tupleIJN6thrust24THRUST_300001_SM_1000_NS6detail15normal_iteratorINSA_10device_ptrIiEEEESF_EEEE10policy1000El14sample_functorNSC_INSD_IdEEEEJPiSM_EEEvT0_iT1_T2_DpNS2_10kernel_argIT3_EE)
        .other          _ZN3cub18CUB_300001_SM_10006detail9transform16transform_kernelINS2_10policy_hubILb1EN4cuda3std3__45tupleIJN6thrust24THRUST_300001_SM_1000_NS6detail15normal_iteratorINSA_10device_ptrIiEEEESF_EEEE10policy1000El14sample_functorNSC_INSD_IdEEEEJPiSM_EEEvT0_iT1_T2_DpNS2_10kernel_argIT3_EE,@"STO_CUDA_ENTRY STV_DEFAULT"
_ZN3cub18CUB_300001_SM_10006detail9transform16transform_kernelINS2_10policy_hubILb1EN4cuda3std3__45tupleIJN6thrust24THRUST_300001_SM_1000_NS6detail15normal_iteratorINSA_10device_ptrIiEEEESF_EEEE10policy1000El14sample_functorNSC_INSD_IdEEEEJPiSM_EEEvT0_iT1_T2_DpNS2_10kernel_argIT3_EE:
.text._ZN3cub18CUB_300001_SM_10006detail9transform16transform_kernelINS2_10policy_hubILb1EN4cuda3std3__45tupleIJN6thrust24THRUST_300001_SM_1000_NS6detail15normal_iteratorINSA_10device_ptrIiEEEESF_EEEE10policy1000El14sample_functorNSC_INSD_IdEEEEJPiSM_EEEvT0_iT1_T2_DpNS2_10kernel_argIT3_EE:
[----:B------:R-:W-:Y:S01]  /*0000*/  LDC R1, c[0x0][0x37c] ;  /* 0x0000df00ff017b82 */ /* 0x000fe20000000800 */
[----:B------:R-:W0:Y:S07]  /*0010*/  LDCU UR17, c[0x0][0x388] ;  /* 0x00007100ff1177ac */ /* 0x000e2e0008000800 */
[----:B------:R-:W1:Y:S01]  /*0020*/  S2UR UR6, SR_CTAID.X ;  /* 0x00000000000679c3 */ /* 0x000e620000002500 */
[----:B------:R-:W2:Y:S01]  /*0030*/  S2R R15, SR_TID.X ;  /* 0x00000000000f7919 */ /* 0x000ea20000002100 */
[----:B------:R-:W-:Y:S01]  /*0040*/  BSSY.RECONVERGENT B0, `(.L_x_0) ;  /* 0x000002d000007945 */ /* 0x000fe20003800200 */
[----:B------:R-:W3:Y:S01]  /*0050*/  LDCU.64 UR10, c[0x0][0x380] ;  /* 0x00007000ff0a77ac */ /* 0x000ee20008000a00 */
[----:B0-----:R-:W-:-:S04]  /*0060*/  USHF.L.U32 UR16, UR17, 0x7, URZ ;  /* 0x0000000711107899 */ /* 0x001fc800080006ff */
[----:B------:R-:W-:Y:S02]  /*0070*/  USHF.R.S32.HI UR9, URZ, 0x1f, UR16 ;  /* 0x0000001fff097899 */ /* 0x000fe40008011410 */
[----:B-1----:R-:W-:Y:S02]  /*0080*/  UIMAD.WIDE.U32 UR4, UR16, UR6, URZ ;  /* 0x00000006100472a5 */ /* 0x002fe4000f8e00ff */
[----:B------:R-:W-:Y:S02]  /*0090*/  UIMAD UR8, UR9, UR6, URZ ;  /* 0x00000006090872a4 */ /* 0x000fe4000f8e02ff */
[----:B---3--:R-:W-:Y:S02]  /*00a0*/  UIADD3 UR6, UP1, UPT, -UR4, UR10, URZ ;  /* 0x0000000a04067290 */ /* 0x008fe4000ff3e1ff */
[----:B------:R-:W-:Y:S02]  /*00b0*/  UIADD3 UR8, UPT, UPT, UR5, UR8, URZ ;  /* 0x0000000805087290 */ /* 0x000fe4000fffe0ff */
[----:B------:R-:W-:Y:S01]  /*00c0*/  UISETP.LT.U32.AND UP0, UPT, UR6, UR16, UPT ;  /* 0x000000100600728c */ /* 0x000fe2000bf01070 */
[----:B--2---:R-:W-:Y:S01]  /*00d0*/  IMAD.SHL.U32 R0, R15, 0x80, RZ ;  /* 0x000000800f007824 */ /* 0x004fe200078e00ff */
[----:B------:R-:W-:-:S04]  /*00e0*/  UIADD3.X UR7, UPT, UPT, ~UR8, UR11, URZ, UP1, !UPT ;  /* 0x0000000b08077290 */ /* 0x000fc80008ffe5ff */
[----:B------:R-:W-:-:S04]  /*00f0*/  UISETP.LT.AND.EX UP0, UPT, UR7, UR9, UPT, UP0 ;  /* 0x000000090700728c */ /* 0x000fc8000bf01300 */
[----:B------:R-:W-:-:S04]  /*0100*/  USEL UR6, UR6, UR16, UP0 ;  /* 0x0000001006067287 */ /* 0x000fc80008000000 */
[----:B------:R-:W-:-:S06]  /*0110*/  USHF.L.U32 UR7, UR6, 0x2, URZ ;  /* 0x0000000206077899 */ /* 0x000fcc00080006ff */
[----:B------:R-:W-:-:S13]  /*0120*/  ISETP.GE.AND P0, PT, R0, UR7, PT ;  /* 0x0000000700007c0c */ /* 0x000fda000bf06270 */
[----:B------:R-:W-:Y:S05]  /*0130*/  @P0 BRA `(.L_x_1) ;  /* 0x0000000000740947 */ /* 0x000fea0003800000 */
[----:B------:R-:W0:Y:S01]  /*0140*/  LDCU.64 UR10, c[0x0][0x3a8] ;  /* 0x00007500ff0a77ac */ /* 0x000e220008000a00 */
[----:B------:R-:W-:Y:S01]  /*0150*/  IMAD.U32 R2, RZ, RZ, UR4 ;  /* 0x00000004ff027e24 */ /* 0x000fe2000f8e00ff */
[----:B------:R-:W-:Y:S01]  /*0160*/  MOV R3, UR5 ;  /* 0x0000000500037c02 */ /* 0x000fe20008000f00 */
[----:B------:R-:W-:Y:S01]  /*0170*/  IMAD.U32 R6, RZ, RZ, UR8 ;  /* 0x00000008ff067e24 */ /* 0x000fe2000f8e00ff */
[----:B------:R-:W-:Y:S01]  /*0180*/  BSSY.RECONVERGENT B1, `(.L_x_2) ;  /* 0x000000e000017945 */ /* 0x000fe20003800200 */
[----:B------:R-:W-:Y:S01]  /*0190*/  IMAD.U32 R3, RZ, RZ, UR4 ;  /* 0x00000004ff037e24 */ /* 0x000fe2000f8e00ff */
[----:B------:R-:W-:Y:S01]  /*01a0*/  SHF.L.U32 R5, R2, 0x2, RZ ;  /* 0x0000000202057819 */ /* 0x000fe200000006ff */
[----:B------:R-:W-:-:S03]  /*01b0*/  IMAD.MOV.U32 R4, RZ, RZ, R0 ;  /* 0x000000ffff047224 */ /* 0x000fc600078e0000 */
[----:B------:R-:W-:Y:S02]  /*01c0*/  SHF.L.U64.HI R6, R3, 0x2, R6 ;  /* 0x0000000203067819 */ /* 0x000fe40000010206 */
[----:B0-----:R-:W-:-:S04]  /*01d0*/  IADD3 R2, P0, PT, R5, UR10, RZ ;  /* 0x0000000a05027c10 */ /* 0x001fc8000ff1e0ff */
[----:B------:R-:W-:-:S03]  /*01e0*/  IADD3.X R3, PT, PT, R6, UR11, RZ, P0, !PT ;  /* 0x0000000b06037c10 */ /* 0x000fc600087fe4ff */
[----:B------:R-:W-:-:S07]  /*01f0*/  IMAD.WIDE.U32 R2, R15, 0x80, R2 ;  /* 0x000000800f027825 */ /* 0x000fce00078e0002 */
.L_x_3:
[----:B------:R-:W-:Y:S01]  /*0200*/  VIADD R4, R4, 0x4000 ;  /* 0x0000400004047836 */ /* 0x000fe20000000000 */
[----:B------:R0:W-:Y:S04]  /*0210*/  CCTL.E.PF2 [R2] ;  /* 0x000000000200798f */ /* 0x0001e80000800100 */
[----:B------:R-:W-:Y:S02]  /*0220*/  ISETP.GE.AND P0, PT, R4, UR7, PT ;  /* 0x0000000704007c0c */ /* 0x000fe4000bf06270 */
[----:B0-----:R-:W-:-:S04]  /*0230*/  IADD3 R2, P1, PT, R2, 0x4000, RZ ;  /* 0x0000400002027810 */ /* 0x001fc80007f3e0ff */
[----:B------:R-:W-:-:S07]  /*0240*/  IADD3.X R3, PT, PT, RZ, R3, RZ, P1, !PT ;  /* 0x00000003ff037210 */ /* 0x000fce0000ffe4ff */
[----:B------:R-:W-:Y:S05]  /*0250*/  @!P0 BRA `(.L_x_3) ;  /* 0xfffffffc00e88947 */ /* 0x000fea000383ffff */
[----:B------:R-:W-:Y:S05]  /*0260*/  BSYNC.RECONVERGENT B1 ;  /* 0x0000000000017941 */ /* 0x000fea0003800200 */
.L_x_2:
[----:B------:R-:W0:Y:S02]  /*0270*/  LDCU.64 UR10, c[0x0][0x3b8] ;  /* 0x00007700ff0a77ac */ /* 0x000e240008000a00 */
[----:B0-----:R-:W-:-:S04]  /*0280*/  IADD3 R2, P0, PT, R5, UR10, RZ ;  /* 0x0000000a05027c10 */ /* 0x001fc8000ff1e0ff */
[----:B------:R-:W-:-:S03]  /*0290*/  IADD3.X R3, PT, PT, R6, UR11, RZ, P0, !PT ;  /* 0x0000000b06037c10 */ /* 0x000fc600087fe4ff */
[----:B------:R-:W-:-:S07]  /*02a0*/  IMAD.WIDE.U32 R2, R15, 0x80, R2 ;  /* 0x000000800f027825 */ /* 0x000fce00078e0002 */
.L_x_4:
[----:B------:R-:W-:Y:S01]  /*02b0*/  VIADD R0, R0, 0x4000 ;  /* 0x0000400000007836 */ /* 0x000fe20000000000 */
[----:B------:R0:W-:Y:S04]  /*02c0*/  CCTL.E.PF2 [R2] ;  /* 0x000000000200798f */ /* 0x0001e80000800100 */
[----:B------:R-:W-:Y:S02]  /*02d0*/  ISETP.GE.AND P0, PT, R0, UR7, PT ;  /* 0x0000000700007c0c */ /* 0x000fe4000bf06270 */
[----:B0-----:R-:W-:-:S05]  /*02e0*/  IADD3 R2, P1, PT, R2, 0x4000, RZ ;  /* 0x0000400002027810 */ /* 0x001fca0007f3e0ff */
[----:B------:R-:W-:-:S06]  /*02f0*/  IMAD.X R3, RZ, RZ, R3, P1 ;  /* 0x000000ffff037224 */ /* 0x000fcc00008e0603 */
[----:B------:R-:W-:Y:S05]  /*0300*/  @!P0 BRA `(.L_x_4) ;  /* 0xfffffffc00e88947 */ /* 0x000fea000383ffff */
.L_x_1:
[----:B------:R-:W-:Y:S05]  /*0310*/  BSYNC.RECONVERGENT B0 ;  /* 0x0000000000007941 */ /* 0x000fea0003800200 */
.L_x_0:
[----:B------:R-:W0:Y:S01]  /*0320*/  LDCU.128 UR12, c[0x0][0x3a0] ;  /* 0x00007400ff0c77ac */ /* 0x000e220008000c00 */
[----:B------:R-:W1:Y:S01]  /*0330*/  LDCU.64 UR10, c[0x0][0x3b8] ;  /* 0x00007700ff0a77ac */ /* 0x000e620008000a00 */
[----:B------:R-:W-:Y:S02]  /*0340*/  USHF.L.U32 UR9, UR4, 0x2, URZ ;  /* 0x0000000204097899 */ /* 0x000fe400080006ff */
[----:B------:R-:W-:Y:S02]  /*0350*/  USHF.L.U64.HI UR7, UR4, 0x2, UR8 ;  /* 0x0000000204077899 */ /* 0x000fe40008010208 */
[----:B------:R-:W-:Y:S02]  /*0360*/  USHF.L.U64.HI UR5, UR4, 0x3, UR8 ;  /* 0x0000000304057899 */ /* 0x000fe40008010208 */
[----:B0-----:R-:W-:Y:S02]  /*0370*/  ULEA UR4, UP0, UR4, UR12, 0x3 ;  /* 0x0000000c04047291 */ /* 0x001fe4000f8018ff */
[----:B------:R-:W-:-:S02]  /*0380*/  UIADD3 UR14, UP1, UPT, UR9, UR14, URZ ;  /* 0x0000000e090e7290 */ /* 0x000fc4000ff3e0ff */
[----:B------:R-:W-:Y:S02]  /*0390*/  UIADD3.X UR5, UPT, UPT, UR5, UR13, URZ, UP0, !UPT ;  /* 0x0000000d05057290 */ /* 0x000fe400087fe4ff */
[----:B------:R-:W-:Y:S02]  /*03a0*/  UISETP.NE.AND UP0, UPT, UR16, UR6, UPT ;  /* 0x000000061000728c */ /* 0x000fe4000bf05270 */
[----:B-1----:R-:W-:Y:S01]  /*03b0*/  UIADD3 UR10, UP2, UPT, UR9, UR10, URZ ;  /* 0x0000000a090a7290 */ /* 0x002fe2000ff5e0ff */
[----:B------:R-:W-:Y:S01]  /*03c0*/  MOV R6, UR14 ;  /* 0x0000000e00067c02 */ /* 0x000fe20008000f00 */
[----:B------:R-:W-:Y:S02]  /*03d0*/  UIADD3.X UR15, UPT, UPT, UR7, UR15, URZ, UP1, !UPT ;  /* 0x0000000f070f7290 */ /* 0x000fe40008ffe4ff */
[----:B------:R-:W-:Y:S02]  /*03e0*/  UIADD3.X UR11, UPT, UPT, UR7, UR11, URZ, UP2, !UPT ;  /* 0x0000000b070b7290 */ /* 0x000fe400097fe4ff */
[----:B------:R-:W-:Y:S01]  /*03f0*/  IMAD.U32 R8, RZ, RZ, UR10 ;  /* 0x0000000aff087e24 */ /* 0x000fe2000f8e00ff */
[----:B------:R-:W0:Y:S01]  /*0400*/  LDCU.64 UR12, c[0x0][0x358] ;  /* 0x00006b00ff0c77ac */ /* 0x000e220008000a00 */
[----:B------:R-:W-:-:S02]  /*0410*/  IMAD.U32 R7, RZ, RZ, UR15 ;  /* 0x0000000fff077e24 */ /* 0x000fc4000f8e00ff */
[----:B------:R-:W-:Y:S01]  /*0420*/  MOV R9, UR11 ;  /* 0x0000000b00097c02 */ /* 0x000fe20008000f00 */
[----:B------:R-:W-:Y:S06]  /*0430*/  BRA.U !UP0, `(.L_x_5) ;  /* 0x0000001508687547 */ /* 0x000fec000b800000 */
[----:B------:R-:W-:-:S06]  /*0440*/  UISETP.GE.AND UP0, UPT, UR17, 0x1, UPT ;  /* 0x000000011100788c */ /* 0x000fcc000bf06270 */
[----:B------:R-:W-:-:S13]  /*0450*/  PLOP3.LUT P0, PT, PT, PT, UP0, 0x80, 0x8 ;  /* 0x000000000008781c */ /* 0x000fda0003f0f008 */
[----:B0-----:R-:W-:Y:S05]  /*0460*/  @!P0 EXIT ;  /* 0x000000000000894d */ /* 0x001fea0003800000 */
[----:B------:R-:W0:Y:S01]  /*0470*/  LDC.64 R4, c[0x0][0x390] ;  /* 0x0000e400ff047b82 */ /* 0x000e220000000a00 */
[----:B------:R-:W-:Y:S01]  /*0480*/  UISETP.GE.U32.AND UP0, UPT, UR17, 0x8, UPT ;  /* 0x000000081100788c */ /* 0x000fe2000bf06070 */
[----:B------:R-:W-:Y:S01]  /*0490*/  IMAD.MOV.U32 R0, RZ, RZ, RZ ;  /* 0x000000ffff007224 */ /* 0x000fe200078e00ff */
[----:B------:R-:W-:Y:S01]  /*04a0*/  ULOP3.LUT UR7, UR17, 0x7, URZ, 0xc0, !UPT ;  /* 0x0000000711077892 */ /* 0x000fe2000f8ec0ff */
[----:B0-----:R-:W-:-:S06]  /*04b0*/  DADD R2, -R4, 1 ;  /* 0x3ff0000004027429 */ /* 0x001fcc0000000100 */
[----:B------:R-:W-:Y:S05]  /*04c0*/  BRA.U !UP0, `(.L_x_6) ;  /* 0x0000000d08447547 */ /* 0x000fea000b800000 */
[----:B------:R-:W-:-:S13]  /*04d0*/  ISETP.GE.AND P0, PT, R15, UR6, PT ;  /* 0x000000060f007c0c */ /* 0x000fda000bf06270 */
[C---:B------:R-:W-:Y:S01]  /*04e0*/  @!P0 IMAD.WIDE.U32 R18, R15.reuse, 0x4, R8 ;  /* 0x000000040f128825 */ /* 0x040fe200078e0008 */
[----:B------:R-:W0:Y:S04]  /*04f0*/  @!P0 LDC.64 R20, c[0x0][0x398] ;  /* 0x0000e600ff148b82 */ /* 0x000e280000000a00 */
[----:B------:R1:W2:Y:S01]  /*0500*/  @!P0 LDG.E R10, desc[UR12][R18.64] ;  /* 0x0000000c120a8981 */ /* 0x0002a2000c1e1900 */
[----:B------:R-:W-:-:S05]  /*0510*/  @!P0 IMAD.WIDE.U32 R12, R15, 0x4, R6 ;  /* 0x000000040f0c8825 */ /* 0x000fca00078e0006 */
[----:B------:R-:W3:Y:S01]  /*0520*/  @!P0 LDG.E R0, desc[UR12][R12.64] ;  /* 0x0000000c0c008981 */ /* 0x000ee2000c1e1900 */
[----:B------:R-:W-:-:S05]  /*0530*/  MOV R14, 0x8 ;  /* 0x00000008000e7802 */ /* 0x000fca0000000f00 */
[C---:B-1----:R-:W-:Y:S01]  /*0540*/  @!P0 IMAD.WIDE.U32 R18, R15.reuse, R14, UR4 ;  /* 0x000000040f128e25 */ /* 0x042fe2000f8e000e */
[----:B--2---:R-:W0:Y:S08]  /*0550*/  @!P0 I2F.F64 R10, R10 ;  /* 0x0000000a000a8312 */ /* 0x004e300000201c00 */
[----:B---3--:R-:W1:Y:S01]  /*0560*/  @!P0 I2F.F64 R16, R0 ;  /* 0x0000000000108312 */ /* 0x008e620000201c00 */
[----:B0-----:R-:W-:Y:S01]  /*0570*/  @!P0 DMUL R20, R10, R20 ;  /* 0x000000140a148228 */ /* 0x001fe20000000000 */
[----:B------:R-:W-:-:S04]  /*0580*/  VIADD R11, R15, 0x80 ;  /* 0x000000800f0b7836 */ /* 0x000fc80000000000 */
[C---:B------:R-:W-:Y:S01]  /*0590*/  IMAD.WIDE R12, R11.reuse, 0x4, R8 ;  /* 0x000000040b0c7825 */ /* 0x040fe200078e0208 */
[----:B------:R-:W-:Y:S02]  /*05a0*/  ISETP.GE.AND P1, PT, R11, UR6, PT ;  /* 0x000000060b007c0c */ /* 0x000fe4000bf26270 */
[----:B------:R-:W-:-:S08]  /*05b0*/  @!P0 DMUL R20, R2, R20 ;  /* 0x0000001402148228 */ /* 0x000fd00000000000 */
[----:B-1----:R-:W-:-:S03]  /*05c0*/  @!P0 DFMA R20, R16, R4, R20 ;  /* 0x000000041014822b */ /* 0x002fc60000000014 */
[----:B------:R-:W0:Y:S04]  /*05d0*/  @!P1 LDC.64 R24, c[0x0][0x398] ;  /* 0x0000e600ff189b82 */ /* 0x000e280000000a00 */
[----:B------:R1:W-:Y:S04]  /*05e0*/  @!P0 STG.E.64 desc[UR12][R18.64], R20 ;  /* 0x0000001412008986 */ /* 0x0003e8000c101b0c */
[----:B------:R-:W2:Y:S01]  /*05f0*/  @!P1 LDG.E R14, desc[UR12][R12.64] ;  /* 0x0000000c0c0e9981 */ /* 0x000ea2000c1e1900 */
[----:B------:R-:W-:-:S05]  /*0600*/  IMAD.WIDE R16, R11, 0x4, R6 ;  /* 0x000000040b107825 */ /* 0x000fca00078e0206 */
[----:B------:R-:W3:Y:S01]  /*0610*/  @!P1 LDG.E R0, desc[UR12][R16.64] ;  /* 0x0000000c10009981 */ /* 0x000ee2000c1e1900 */
[----:B------:R-:W-:-:S05]  /*0620*/  VIADD R10, R15, 0x100 ;  /* 0x000001000f0a7836 */ /* 0x000fca0000000000 */
[----:B------:R-:W-:Y:S01]  /*0630*/  ISETP.GE.AND P0, PT, R10, UR6, PT ;  /* 0x000000060a007c0c */ /* 0x000fe2000bf06270 */
[----:B------:R-:W-:-:S04]  /*0640*/  IMAD.MOV.U32 R10, RZ, RZ, 0x8 ;  /* 0x00000008ff0a7424 */ /* 0x000fc800078e00ff */
[----:B------:R-:W-:-:S08]  /*0650*/  IMAD.WIDE R10, R11, R10, UR4 ;  /* 0x000000040b0a7e25 */ /* 0x000fd0000f8e020a */
[----:B-1----:R-:W1:Y:S01]  /*0660*/  @!P0 LDC.64 R20, c[0x0][0x398] ;  /* 0x0000e600ff148b82 */ /* 0x002e620000000a00 */
[----:B--2---:R-:W0:Y:S02]  /*0670*/  @!P1 I2F.F64 R22, R14 ;  /* 0x0000000e00169312 */ /* 0x004e240000201c00 */
[----:B0-----:R-:W-:-:S06]  /*0680*/  @!P1 DMUL R24, R22, R24 ;  /* 0x0000001816189228 */ /* 0x001fcc0000000000 */
[----:B---3--:R-:W0:Y:S02]  /*0690*/  @!P1 I2F.F64 R22, R0 ;  /* 0x0000000000169312 */ /* 0x008e240000201c00 */
[----:B------:R-:W-:-:S08]  /*06a0*/  @!P1 DMUL R24, R2, R24 ;  /* 0x0000001802189228 */ /* 0x000fd00000000000 */
[----:B0-----:R-:W-:-:S07]  /*06b0*/  @!P1 DFMA R22, R22, R4, R24 ;  /* 0x000000041616922b */ /* 0x001fce0000000018 */
[----:B------:R0:W-:Y:S04]  /*06c0*/  @!P1 STG.E.64 desc[UR12][R10.64], R22 ;  /* 0x000000160a009986 */ /* 0x0001e8000c101b0c */
[----:B------:R-:W2:Y:S04]  /*06d0*/  @!P0 LDG.E R24, desc[UR12][R12.64+0x200] ;  /* 0x0002000c0c188981 */ /* 0x000ea8000c1e1900 */
[----:B------:R-:W3:Y:S01]  /*06e0*/  @!P0 LDG.E R14, desc[UR12][R16.64+0x200] ;  /* 0x0002000c100e8981 */ /* 0x000ee2000c1e1900 */
[----:B------:R-:W-:-:S04]  /*06f0*/  IADD3 R0, PT, PT, R15, 0x180, RZ ;  /* 0x000001800f007810 */ /* 0x000fc80007ffe0ff */
[----:B------:R-:W-:-:S13]  /*0700*/  ISETP.GE.AND P1, PT, R0, UR6, PT ;  /* 0x0000000600007c0c */ /* 0x000fda000bf26270 */
[----:B0-----:R-:W0:Y:S01]  /*0710*/  @!P1 LDC.64 R22, c[0x0][0x398] ;  /* 0x0000e600ff169b82 */ /* 0x001e220000000a00 */
[----:B--2---:R-:W1:Y:S02]  /*0720*/  @!P0 I2F.F64 R18, R24 ;  /* 0x0000001800128312 */ /* 0x004e640000201c00 */
[----:B-1----:R-:W-:-:S06]  /*0730*/  @!P0 DMUL R20, R18, R20 ;  /* 0x0000001412148228 */ /* 0x002fcc0000000000 */
[----:B---3--:R-:W1:Y:S02]  /*0740*/  @!P0 I2F.F64 R18, R14 ;  /* 0x0000000e00128312 */ /* 0x008e640000201c00 */
[----:B------:R-:W-:-:S08]  /*0750*/  @!P0 DMUL R20, R2, R20 ;  /* 0x0000001402148228 */ /* 0x000fd00000000000 */
[----:B-1----:R-:W-:-:S07]  /*0760*/  @!P0 DFMA R18, R18, R4, R20 ;  /* 0x000000041212822b */ /* 0x002fce0000000014 */
[----:B------:R1:W-:Y:S04]  /*0770*/  @!P0 STG.E.64 desc[UR12][R10.64+0x400], R18 ;  /* 0x000400120a008986 */ /* 0x0003e8000c101b0c */
[----:B------:R-:W2:Y:S04]  /*0780*/  @!P1 LDG.E R25, desc[UR12][R12.64+0x400] ;  /* 0x0004000c0c199981 */ /* 0x000ea8000c1e1900 */
[----:B------:R-:W3:Y:S01]  /*0790*/  @!P1 LDG.E R0, desc[UR12][R16.64+0x400] ;  /* 0x0004000c10009981 */ /* 0x000ee2000c1e1900 */
[----:B------:R-:W-:-:S05]  /*07a0*/  VIADD R14, R15, 0x200 ;  /* 0x000002000f0e7836 */ /* 0x000fca0000000000 */
[----:B------:R-:W-:Y:S01]  /*07b0*/  ISETP.GE.AND P0, PT, R14, UR6, PT ;  /* 0x000000060e007c0c */ /* 0x000fe2000bf06270 */
[----:B--2---:R-:W0:Y:S02]  /*07c0*/  @!P1 I2F.F64 R20, R25 ;  /* 0x0000001900149312 */ /* 0x004e240000201c00 */
[----:B0-----:R-:W-:-:S06]  /*07d0*/  @!P1 DMUL R22, R20, R22 ;  /* 0x0000001614169228 */ /* 0x001fcc0000000000 */
[----:B---3--:R-:W0:Y:S02]  /*07e0*/  @!P1 I2F.F64 R20, R0 ;  /* 0x0000000000149312 */ /* 0x008e240000201c00 */
[----:B------:R-:W-:-:S08]  /*07f0*/  @!P1 DMUL R22, R2, R22 ;  /* 0x0000001602169228 */ /* 0x000fd00000000000 */
[----:B0-----:R-:W-:Y:S02]  /*0800*/  @!P1 DFMA R20, R20, R4, R22 ;  /* 0x000000041414922b */ /* 0x001fe40000000016 */
[----:B------:R-:W0:Y:S05]  /*0810*/  @!P0 LDC.64 R22, c[0x0][0x398] ;  /* 0x0000e600ff168b82 */ /* 0x000e2a0000000a00 */
[----:B------:R2:W-:Y:S04]  /*0820*/  @!P1 STG.E.64 desc[UR12][R10.64+0x800], R20 ;  /* 0x000800140a009986 */ /* 0x0005e8000c101b0c */
[----:B------:R-:W1:Y:S04]  /*0830*/  @!P0 LDG.E R24, desc[UR12][R12.64+0x600] ;  /* 0x0006000c0c188981 */ /* 0x000e68000c1e1900 */
[----:B------:R-:W3:Y:S01]  /*0840*/  @!P0 LDG.E R14, desc[UR12][R16.64+0x600] ;  /* 0x0006000c100e8981 */ /* 0x000ee2000c1e1900 */
[----:B------:R-:W-:-:S05]  /*0850*/  VIADD R0, R15, 0x280 ;  /* 0x000002800f007836 */ /* 0x000fca0000000000 */
[----:B------:R-:W-:Y:S01]  /*0860*/  ISETP.GE.AND P1, PT, R0, UR6, PT ;  /* 0x0000000600007c0c */ /* 0x000fe2000bf26270 */
[----:B-1----:R-:W0:Y:S02]  /*0870*/  @!P0 I2F.F64 R18, R24 ;  /* 0x0000001800128312 */ /* 0x002e240000201c00 */
[----:B0-----:R-:W-:-:S06]  /*0880*/  @!P0 DMUL R22, R18, R22 ;  /* 0x0000001612168228 */ /* 0x001fcc0000000000 */
[----:B---3--:R-:W0:Y:S02]  /*0890*/  @!P0 I2F.F64 R18, R14 ;  /* 0x0000000e00128312 */ /* 0x008e240000201c00 */
[----:B------:R-:W-:-:S08]  /*08a0*/  @!P0 DMUL R22, R2, R22 ;  /* 0x0000001602168228 */ /* 0x000fd00000000000 */
[----:B0-----:R-:W-:Y:S02]  /*08b0*/  @!P0 DFMA R18, R18, R4, R22 ;  /* 0x000000041212822b */ /* 0x001fe40000000016 */
[----:B------:R-:W0:Y:S05]  /*08c0*/  @!P1 LDC.64 R22, c[0x0][0x398] ;  /* 0x0000e600ff169b82 */ /* 0x000e2a0000000a00 */
[----:B------:R1:W-:Y:S04]  /*08d0*/  @!P0 STG.E.64 desc[UR12][R10.64+0xc00], R18 ;  /* 0x000c00120a008986 */ /* 0x0003e8000c101b0c */
[----:B------:R-:W2:Y:S04]  /*08e0*/  @!P1 LDG.E R25, desc[UR12][R12.64+0x800] ;  /* 0x0008000c0c199981 */ /* 0x000ea8000c1e1900 */
[----:B------:R-:W3:Y:S01]  /*08f0*/  @!P1 LDG.E R0, desc[UR12][R16.64+0x800] ;  /* 0x0008000c10009981 */ /* 0x000ee2000c1e1900 */
[----:B------:R-:W-:-:S04]  /*0900*/  IADD3 R14, PT, PT, R15, 0x300, RZ ;  /* 0x000003000f0e7810 */ /* 0x000fc80007ffe0ff */
        /* <DEDUP_REMOVED lines=21> */
[----:B------:R-:W-:-:S06]  /*0a60*/  ULOP3.LUT UR8, UR17, 0x7ffffff8, URZ, 0xc0, !UPT ;  /* 0x7ffffff811087892 */ /* 0x000fcc000f8ec0ff */
[----:B------:R-:W-:-:S05]  /*0a70*/  IMAD.U32 R0, RZ, RZ, UR8 ;  /* 0x00000008ff007e24 */ /* 0x000fca000f8e00ff */
[----:B------:R-:W-:Y:S01]  /*0a80*/  ISETP.NE.AND P0, PT, R0, 0x8, PT ;  /* 0x000000080000780c */ /* 0x000fe20003f05270 */
[----:B--2---:R-:W0:Y:S02]  /*0a90*/  @!P1 I2F.F64 R20, R12 ;  /* 0x0000000c00149312 */ /* 0x004e240000201c00 */
[----:B0-----:R-:W-:-:S06]  /*0aa0*/  @!P1 DMUL R22, R20, R22 ;  /* 0x0000001614169228 */ /* 0x001fcc0000000000 */
[----:B---3--:R-:W0:Y:S02]  /*0ab0*/  @!P1 I2F.F64 R20, R16 ;  /* 0x0000001000149312 */ /* 0x008e240000201c00 */
[----:B------:R-:W-:-:S08]  /*0ac0*/  @!P1 DMUL R22, R2, R22 ;  /* 0x0000001602169228 */ /* 0x000fd00000000000 */
[----:B0-----:R-:W-:-:S07]  /*0ad0*/  @!P1 DFMA R20, R20, R4, R22 ;  /* 0x000000041414922b */ /* 0x001fce0000000016 */
[----:B------:R1:W-:Y:S01]  /*0ae0*/  @!P1 STG.E.64 desc[UR12][R10.64+0x1800], R20 ;  /* 0x001800140a009986 */ /* 0x0003e2000c101b0c */
[----:B------:R-:W-:Y:S05]  /*0af0*/  @!P0 BRA `(.L_x_6) ;  /* 0x0000000400b88947 */ /* 0x000fea0003800000 */
[----:B------:R-:W-:Y:S01]  /*0b00*/  MOV R14, 0x8 ;  /* 0x00000008000e7802 */ /* 0x000fe20000000f00 */
[----:B------:R-:W0:Y:S06]  /*0b10*/  LDCU.128 UR8, c[0x0][0x390] ;  /* 0x00007200ff0877ac */ /* 0x000e2c0008000c00 */
.L_x_9:
[----:B-1----:R-:W-:Y:S01]  /*0b20*/  IMAD R17, R14, 0x80, R15 ;  /* 0x000000800e117824 */ /* 0x002fe200078e020f */
[----:B------:R-:W2:Y:S04]  /*0b30*/  LDC.64 R22, c[0x0][0x398] ;  /* 0x0000e600ff167b82 */ /* 0x000ea80000000a00 */
[----:B------:R-:W-:-:S04]  /*0b40*/  ISETP.GE.AND P0, PT, R17, UR6, PT ;  /* 0x0000000611007c0c */ /* 0x000fc8000bf06270 */
[----:B------:R-:W3:Y:S09]  /*0b50*/  LDC.64 R4, c[0x0][0x390] ;  /* 0x0000e400ff047b82 */ /* 0x000ef20000000a00 */
[----:B-1----:R-:W-:-:S06]  /*0b60*/  @!P0 IMAD.WIDE.U32 R20, R17, 0x4, R8 ;  /* 0x0000000411148825 */ /* 0x002fcc00078e0008 */
[----:B------:R-:W4:Y:S01]  /*0b70*/  @!P0 LDG.E R20, desc[UR12][R20.64] ;  /* 0x0000000c14148981 */ /* 0x000f22000c1e1900 */
[----:B------:R-:W-:-:S05]  /*0b80*/  @!P0 IMAD.WIDE.U32 R10, R17, 0x4, R6 ;  /* 0x00000004110a8825 */ /* 0x000fca00078e0006 */
[----:B------:R1:W5:Y:S01]  /*0b90*/  @!P0 LDG.E R16, desc[UR12][R10.64] ;  /* 0x0000000c0a108981 */ /* 0x000362000c1e1900 */
[----:B------:R-:W-:Y:S01]  /*0ba0*/  IADD3 R19, PT, PT, R17, 0x80, RZ ;  /* 0x0000008011137810 */ /* 0x000fe20007ffe0ff */
[----:B------:R-:W-:-:S03]  /*0bb0*/  IMAD.MOV.U32 R26, RZ, RZ, 0x8 ;  /* 0x00000008ff1a7424 */ /* 0x000fc600078e00ff */
[----:B------:R-:W-:Y:S01]  /*0bc0*/  ISETP.GE.AND P1, PT, R19, UR6, PT ;  /* 0x0000000613007c0c */ /* 0x000fe2000bf26270 */
[----:B------:R-:W-:-:S04]  /*0bd0*/  @!P0 IMAD.WIDE.U32 R26, R17, R26, UR4 ;  /* 0x00000004111a8e25 */ /* 0x000fc8000f8e001a */
[----:B-1----:R-:W-:Y:S01]  /*0be0*/  IMAD.WIDE R10, R19, 0x4, R6 ;  /* 0x00000004130a7825 */ /* 0x002fe200078e0206 */
[----:B----4-:R-:W2:Y:S02]  /*0bf0*/  @!P0 I2F.F64 R12, R20 ;  /* 0x00000014000c8312 */ /* 0x010ea40000201c00 */
[----:B--2---:R-:W-:-:S06]  /*0c00*/  @!P0 DMUL R22, R12, R22 ;  /* 0x000000160c168228 */ /* 0x004fcc0000000000 */
[----:B-----5:R-:W3:Y:S02]  /*0c10*/  @!P0 I2F.F64 R12, R16 ;  /* 0x00000010000c8312 */ /* 0x020ee40000201c00 */
[----:B------:R-:W-:-:S08]  /*0c20*/  @!P0 DMUL R22, R2, R22 ;  /* 0x0000001602168228 */ /* 0x000fd00000000000 */
[----:B---3--:R-:W-:Y:S01]  /*0c30*/  @!P0 DFMA R24, R12, R4, R22 ;  /* 0x000000040c18822b */ /* 0x008fe20000000016 */
[----:B------:R-:W-:Y:S01]  /*0c40*/  IMAD.WIDE R4, R19, 0x4, R8 ;  /* 0x0000000413047825 */ /* 0x000fe200078e0208 */
[----:B------:R-:W1:Y:S05]  /*0c50*/  LDC.64 R22, c[0x0][0x398] ;  /* 0x0000e600ff167b82 */ /* 0x000e6a0000000a00 */
[----:B------:R2:W-:Y:S04]  /*0c60*/  @!P0 STG.E.64 desc[UR12][R26.64], R24 ;  /* 0x000000181a008986 */ /* 0x0005e8000c101b0c */
[----:B------:R-:W3:Y:S01]  /*0c70*/  @!P1 LDG.E R28, desc[UR12][R4.64] ;  /* 0x0000000c041c9981 */ /* 0x000ee2000c1e1900 */
[----:B------:R-:W2:Y:S03]  /*0c80*/  LDC.64 R12, c[0x0][0x390] ;  /* 0x0000e400ff0c7b82 */ /* 0x000ea60000000a00 */
[----:B------:R-:W4:Y:S01]  /*0c90*/  @!P1 LDG.E R18, desc[UR12][R10.64] ;  /* 0x0000000c0a129981 */ /* 0x000f22000c1e1900 */
[----:B------:R-:W-:-:S04]  /*0ca0*/  IADD3 R16, PT, PT, R17, 0x100, RZ ;  /* 0x0000010011107810 */ /* 0x000fc80007ffe0ff */
[----:B------:R-:W-:Y:S01]  /*0cb0*/  ISETP.GE.AND P0, PT, R16, UR6, PT ;  /* 0x0000000610007c0c */ /* 0x000fe2000bf06270 */
[----:B------:R-:W-:Y:S01]  /*0cc0*/  IMAD.MOV.U32 R16, RZ, RZ, 0x8 ;  /* 0x00000008ff107424 */ /* 0x000fe200078e00ff */
[----:B---3--:R-:W1:Y:S02]  /*0cd0*/  @!P1 I2F.F64 R20, R28 ;  /* 0x0000001c00149312 */ /* 0x008e640000201c00 */
[----:B-1----:R-:W-:-:S06]  /*0ce0*/  @!P1 DMUL R22, R20, R22 ;  /* 0x0000001614169228 */ /* 0x002fcc0000000000 */
[----:B----4-:R-:W2:Y:S02]  /*0cf0*/  @!P1 I2F.F64 R20, R18 ;  /* 0x0000001200149312 */ /* 0x010ea40000201c00 */
[----:B------:R-:W-:-:S08]  /*0d00*/  @!P1 DMUL R22, R2, R22 ;  /* 0x0000001602169228 */ /* 0x000fd00000000000 */
[----:B--2---:R-:W-:Y:S01]  /*0d10*/  @!P1 DFMA R24, R20, R12, R22 ;  /* 0x0000000c1418922b */ /* 0x004fe20000000016 */
[----:B------:R-:W-:Y:S01]  /*0d20*/  IMAD.WIDE R12, R19, R16, UR4 ;  /* 0x00000004130c7e25 */ /* 0x000fe2000f8e0210 */
[----:B------:R-:W1:Y:S05]  /*0d30*/  LDC.64 R22, c[0x0][0x398] ;  /* 0x0000e600ff167b82 */ /* 0x000e6a0000000a00 */
[----:B------:R2:W-:Y:S04]  /*0d40*/  @!P1 STG.E.64 desc[UR12][R12.64], R24 ;  /* 0x000000180c009986 */ /* 0x0005e8000c101b0c */
[----:B------:R-:W3:Y:S01]  /*0d50*/  @!P0 LDG.E R29, desc[UR12][R4.64+0x200] ;  /* 0x0002000c041d8981 */ /* 0x000ee2000c1e1900 */
[----:B------:R-:W2:Y:S03]  /*0d60*/  LDC.64 R18, c[0x0][0x390] ;  /* 0x0000e400ff127b82 */ /* 0x000ea60000000a00 */
[----:B------:R-:W4:Y:S01]  /*0d70*/  @!P0 LDG.E R26, desc[UR12][R10.64+0x200] ;  /* 0x0002000c0a1a8981 */ /* 0x000f22000c1e1900 */
[----:B------:R-:W-:-:S04]  /*0d80*/  IADD3 R16, PT, PT, R17, 0x180, RZ ;  /* 0x0000018011107810 */ /* 0x000fc80007ffe0ff */
[----:B------:R-:W-:Y:S01]  /*0d90*/  ISETP.GE.AND P1, PT, R16, UR6, PT ;  /* 0x0000000610007c0c */ /* 0x000fe2000bf26270 */
[----:B---3--:R-:W1:Y:S02]  /*0da0*/  @!P0 I2F.F64 R20, R29 ;  /* 0x0000001d00148312 */ /* 0x008e640000201c00 */
[----:B-1----:R-:W-:-:S06]  /*0db0*/  @!P0 DMUL R22, R20, R22 ;  /* 0x0000001614168228 */ /* 0x002fcc0000000000 */
[----:B----4-:R-:W2:Y:S02]  /*0dc0*/  @!P0 I2F.F64 R20, R26 ;  /* 0x0000001a00148312 */ /* 0x010ea40000201c00 */
[----:B------:R-:W-:-:S08]  /*0dd0*/  @!P0 DMUL R22, R2, R22 ;  /* 0x0000001602168228 */ /* 0x000fd00000000000 */
[----:B--2---:R-:W-:Y:S02]  /*0de0*/  @!P0 DFMA R24, R20, R18, R22 ;  /* 0x000000121418822b */ /* 0x004fe40000000016 */
[----:B------:R-:W1:Y:S05]  /*0df0*/  LDC.64 R22, c[0x0][0x398] ;  /* 0x0000e600ff167b82 */ /* 0x000e6a0000000a00 */
[----:B------:R2:W-:Y:S03]  /*0e00*/  @!P0 STG.E.64 desc[UR12][R12.64+0x400], R24 ;  /* 0x000400180c008986 */ /* 0x0005e6000c101b0c */
[----:B------:R-:W2:Y:S01]  /*0e10*/  LDC.64 R18, c[0x0][0x390] ;  /* 0x0000e400ff127b82 */ /* 0x000ea20000000a00 */
[----:B------:R-:W3:Y:S04]  /*0e20*/  @!P1 LDG.E R28, desc[UR12][R4.64+0x400] ;  /* 0x0004000c041c9981 */ /* 0x000ee8000c1e1900 */
[----:B------:R-:W4:Y:S01]  /*0e30*/  @!P1 LDG.E R27, desc[UR12][R10.64+0x400] ;  /* 0x0004000c0a1b9981 */ /* 0x000f22000c1e1900 */
[----:B------:R-:W-:-:S05]  /*0e40*/  VIADD R16, R17, 0x200 ;  /* 0x0000020011107836 */ /* 0x000fca0000000000 */
        /* <DEDUP_REMOVED lines=29> */
[----:B--2---:R-:W-:Y:S01]  /*1020*/  @!P1 DFMA R24, R20, R18, R22 ;  /* 0x000000121418922b */ /* 0x004fe20000000016 */
[----:B------:R-:W1:Y:S06]  /*1030*/  LDC.64 R20, c[0x0][0x398] ;  /* 0x0000e600ff147b82 */ /* 0x000e6c0000000a00 */
[----:B------:R2:W-:Y:S02]  /*1040*/  @!P1 STG.E.64 desc[UR12][R12.64+0x1000], R24 ;  /* 0x001000180c009986 */ /* 0x0005e4000c101b0c */
[----:B------:R-:W3:Y:S02]  /*1050*/  LDC.64 R18, c[0x0][0x390] ;  /* 0x0000e400ff127b82 */ /* 0x000ee40000000a00 */
[----:B------:R-:W4:Y:S04]  /*1060*/  @!P0 LDG.E R26, desc[UR12][R4.64+0xa00] ;  /* 0x000a000c041a8981 */ /* 0x000f28000c1e1900 */
[----:B------:R-:W5:Y:S01]  /*1070*/  @!P0 LDG.E R16, desc[UR12][R10.64+0xa00] ;  /* 0x000a000c0a108981 */ /* 0x000f62000c1e1900 */
[----:B------:R-:W-:Y:S01]  /*1080*/  IADD3 R17, PT, PT, R17, 0x380, RZ ;  /* 0x0000038011117810 */ /* 0x000fe20007ffe0ff */
[----:B------:R-:W-:Y:S01]  /*1090*/  VIADD R14, R14, 0x8 ;  /* 0x000000080e0e7836 */ /* 0x000fe20000000000 */
[----:B------:R-:W-:Y:S04]  /*10a0*/  BSSY.RECONVERGENT B0, `(.L_x_7) ;  /* 0x0000012000007945 */ /* 0x000fe80003800200 */
[----:B------:R-:W-:Y:S01]  /*10b0*/  ISETP.NE.AND P1, PT, R14, R0, PT ;  /* 0x000000000e00720c */ /* 0x000fe20003f25270 */
[----:B----4-:R-:W1:Y:S02]  /*10c0*/  @!P0 I2F.F64 R22, R26 ;  /* 0x0000001a00168312 */ /* 0x010e640000201c00 */
[----:B-1----:R-:W-:-:S06]  /*10d0*/  @!P0 DMUL R22, R22, R20 ;  /* 0x0000001416168228 */ /* 0x002fcc0000000000 */
[----:B-----5:R-:W3:Y:S02]  /*10e0*/  @!P0 I2F.F64 R20, R16 ;  /* 0x0000001000148312 */ /* 0x020ee40000201c00 */
[----:B------:R-:W-:-:S08]  /*10f0*/  @!P0 DMUL R22, R2, R22 ;  /* 0x0000001602168228 */ /* 0x000fd00000000000 */
[----:B---3--:R-:W-:-:S07]  /*1100*/  @!P0 DFMA R18, R20, R18, R22 ;  /* 0x000000121412822b */ /* 0x008fce0000000016 */
[----:B------:R2:W-:Y:S01]  /*1110*/  @!P0 STG.E.64 desc[UR12][R12.64+0x1400], R18 ;  /* 0x001400120c008986 */ /* 0x0005e2000c101b0c */
[----:B------:R-:W-:-:S13]  /*1120*/  ISETP.GE.AND P0, PT, R17, UR6, PT ;  /* 0x0000000611007c0c */ /* 0x000fda000bf06270 */
[----:B--2---:R-:W-:Y:S05]  /*1130*/  @P0 BRA `(.L_x_8) ;  /* 0x0000000000200947 */ /* 0x004fea0003800000 */
[----:B------:R-:W2:Y:S04]  /*1140*/  LDG.E R4, desc[UR12][R4.64+0xc00] ;  /* 0x000c000c04047981 */ /* 0x000ea8000c1e1900 */
[----:B------:R-:W3:Y:S01]  /*1150*/  LDG.E R10, desc[UR12][R10.64+0xc00] ;  /* 0x000c000c0a0a7981 */ /* 0x000ee2000c1e1900 */
[----:B--2---:R-:W0:Y:S02]  /*1160*/  I2F.F64 R16, R4 ;  /* 0x0000000400107312 */ /* 0x004e240000201c00 */
[----:B0-----:R-:W-:-:S06]  /*1170*/  DMUL R18, R16, UR10 ;  /* 0x0000000a10127c28 */ /* 0x001fcc0008000000 */
[----:B---3--:R-:W0:Y:S02]  /*1180*/  I2F.F64 R16, R10 ;  /* 0x0000000a00107312 */ /* 0x008e240000201c00 */
[----:B------:R-:W-:-:S08]  /*1190*/  DMUL R18, R2, R18 ;  /* 0x0000001202127228 */ /* 0x000fd00000000000 */
[----:B0-----:R-:W-:-:S07]  /*11a0*/  DFMA R16, R16, UR8, R18 ;  /* 0x0000000810107c2b */ /* 0x001fce0008000012 */
[----:B------:R1:W-:Y:S04]  /*11b0*/  STG.E.64 desc[UR12][R12.64+0x1800], R16 ;  /* 0x001800100c007986 */ /* 0x0003e8000c101b0c */
.L_x_8:
[----:B0-----:R-:W-:Y:S05]  /*11c0*/  BSYNC.RECONVERGENT B0 ;  /* 0x0000000000007941 */ /* 0x001fea0003800200 */
.L_x_7:
[----:B------:R-:W-:Y:S05]  /*11d0*/  @P1 BRA `(.L_x_9) ;  /* 0xfffffff800501947 */ /* 0x000fea000383ffff */
.L_x_6:
[----:B------:R-:W-:-:S13]  /*11e0*/  ISETP.NE.AND P0, PT, RZ, UR7, PT ;  /* 0x00000007ff007c0c */ /* 0x000fda000bf05270 */
[----:B------:R-:W-:Y:S05]  /*11f0*/  @!P0 EXIT ;  /* 0x000000000000894d */ /* 0x000fea0003800000 */
[----:B------:R-:W0:Y:S01]  /*1200*/  LDC R4, c[0x0][0x388] ;  /* 0x0000e200ff047b82 */ /* 0x000e220000000800 */
[----:B------:R-:W-:Y:S01]  /*1210*/  UISETP.GE.U32.AND UP0, UPT, UR7, 0x4, UPT ;  /* 0x000000040700788c */ /* 0x000fe2000bf06070 */
[----:B0-----:R-:W-:-:S04]  /*1220*/  LOP3.LUT R14, R4, 0x3, RZ, 0xc0, !PT ;  /* 0x00000003040e7812 */ /* 0x001fc800078ec0ff */
[----:B------:R-:W-:-:S04]  /*1230*/  ISETP.NE.AND P0, PT, R14, RZ, PT ;  /* 0x000000ff0e00720c */ /* 0x000fc80003f05270 */
[----:B------:R-:W-:Y:S09]  /*1240*/  BRA.U !UP0, `(.L_x_10) ;  /* 0x0000000508047547 */ /* 0x000ff2000b800000 */
[----:B------:R-:W-:Y:S01]  /*1250*/  LEA R5, R0, R15, 0x7 ;  /* 0x0000000f00057211 */ /* 0x000fe200078e38ff */
[----:B------:R-:W0:Y:S03]  /*1260*/  LDC.64 R22, c[0x0][0x398] ;  /* 0x0000e600ff167b82 */ /* 0x000e260000000a00 */
[----:B------:R-:W-:-:S05]  /*1270*/  ISETP.GE.AND P2, PT, R5, UR6, PT ;  /* 0x0000000605007c0c */ /* 0x000fca000bf46270 */
[----:B-1----:R-:W1:Y:S08]  /*1280*/  LDC.64 R12, c[0x0][0x390] ;  /* 0x0000e400ff0c7b82 */ /* 0x002e700000000a00 */
[C---:B------:R-:W-:Y:S01]  /*1290*/  @!P2 IMAD.WIDE R20, R5.reuse, 0x4, R8 ;  /* 0x000000040514a825 */ /* 0x040fe200078e0208 */
[----:B------:R-:W2:Y:S04]  /*12a0*/  LDC.64 R28, c[0x0][0x398] ;  /* 0x0000e600ff1c7b82 */ /* 0x000ea80000000a00 */
[----:B------:R3:W4:Y:S01]  /*12b0*/  @!P2 LDG.E R10, desc[UR12][R20.64] ;  /* 0x0000000c140aa981 */ /* 0x000722000c1e1900 */
[----:B------:R-:W-:-:S06]  /*12c0*/  @!P2 IMAD.WIDE R16, R5, 0x4, R6 ;  /* 0x000000040510a825 */ /* 0x000fcc00078e0206 */
[----:B------:R-:W5:Y:S01]  /*12d0*/  @!P2 LDG.E R16, desc[UR12][R16.64] ;  /* 0x0000000c1010a981 */ /* 0x000f62000c1e1900 */
[----:B---3--:R-:W-:-:S05]  /*12e0*/  MOV R20, 0x8 ;  /* 0x0000000800147802 */ /* 0x008fca0000000f00 */
[C---:B------:R-:W-:Y:S01]  /*12f0*/  @!P2 IMAD.WIDE R20, R5.reuse, R20, UR4 ;  /* 0x000000040514ae25 */ /* 0x040fe2000f8e0214 */
[----:B----4-:R-:W0:Y:S08]  /*1300*/  @!P2 I2F.F64 R10, R10 ;  /* 0x0000000a000aa312 */ /* 0x010e300000201c00 */
[----:B-----5:R-:W1:Y:S01]  /*1310*/  @!P2 I2F.F64 R18, R16 ;  /* 0x000000100012a312 */ /* 0x020e620000201c00 */
[----:B0-----:R-:W-:Y:S01]  /*1320*/  @!P2 DMUL R22, R10, R22 ;  /* 0x000000160a16a228 */ /* 0x001fe20000000000 */
[----:B------:R-:W-:-:S05]  /*1330*/  VIADD R11, R5, 0x80 ;  /* 0x00000080050b7836 */ /* 0x000fca0000000000 */
[----:B------:R-:W-:Y:S02]  /*1340*/  ISETP.GE.AND P1, PT, R11, UR6, PT ;  /* 0x000000060b007c0c */ /* 0x000fe4000bf26270 */
[----:B------:R-:W-:-:S08]  /*1350*/  @!P2 DMUL R22, R2, R22 ;  /* 0x000000160216a228 */ /* 0x000fd00000000000 */
[----:B-1----:R-:W-:Y:S01]  /*1360*/  @!P2 DFMA R22, R18, R12, R22 ;  /* 0x0000000c1216a22b */ /* 0x002fe20000000016 */
[----:B------:R-:W0:Y:S02]  /*1370*/  LDC.64 R12, c[0x0][0x390] ;  /* 0x0000e400ff0c7b82 */ /* 0x000e240000000a00 */
[----:B------:R-:W-:-:S04]  /*1380*/  @!P1 IMAD.WIDE R26, R11, 0x4, R8 ;  /* 0x000000040b1a9825 */ /* 0x000fc800078e0208 */
[----:B------:R1:W-:Y:S04]  /*1390*/  @!P2 STG.E.64 desc[UR12][R20.64], R22 ;  /* 0x000000161400a986 */ /* 0x0003e8000c101b0c */
[----:B------:R-:W3:Y:S01]  /*13a0*/  @!P1 LDG.E R26, desc[UR12][R26.64] ;  /* 0x0000000c1a1a9981 */ /* 0x000ee2000c1e1900 */
[----:B------:R-:W-:-:S05]  /*13b0*/  @!P1 IMAD.WIDE R24, R11, 0x4, R6 ;  /* 0x000000040b189825 */ /* 0x000fca00078e0206 */
[----:B------:R-:W4:Y:S01]  /*13c0*/  @!P1 LDG.E R10, desc[UR12][R24.64] ;  /* 0x0000000c180a9981 */ /* 0x000f22000c1e1900 */
[----:B-1----:R-:W-:-:S05]  /*13d0*/  MOV R20, 0x8 ;  /* 0x0000000800147802 */ /* 0x002fca0000000f00 */
[----:B------:R-:W-:Y:S01]  /*13e0*/  @!P1 IMAD.WIDE R20, R11, R20, UR4 ;  /* 0x000000040b149e25 */ /* 0x000fe2000f8e0214 */
[----:B---3--:R1:W2:Y:S08]  /*13f0*/  @!P1 I2F.F64 R16, R26 ;  /* 0x0000001a00109312 */ /* 0x0082b00000201c00 */
[----:B----4-:R3:W0:Y:S01]  /*1400*/  @!P1 I2F.F64 R18, R10 ;  /* 0x0000000a00129312 */ /* 0x0106220000201c00 */
[----:B-1----:R-:W1:Y:S01]  /*1410*/  LDC.64 R26, c[0x0][0x398] ;  /* 0x0000e600ff1a7b82 */ /* 0x002e620000000a00 */
[----:B--2---:R-:W-:Y:S01]  /*1420*/  @!P1 DMUL R28, R16, R28 ;  /* 0x0000001c101c9228 */ /* 0x004fe20000000000 */
[----:B------:R-:W-:-:S06]  /*1430*/  VIADD R17, R5, 0x100 ;  /* 0x0000010005117836 */ /* 0x000fcc0000000000 */
[----:B---3--:R-:W2:Y:S01]  /*1440*/  LDC.64 R10, c[0x0][0x390] ;  /* 0x0000e400ff0a7b82 */ /* 0x008ea20000000a00 */
[----:B------:R-:W-:Y:S01]  /*1450*/  ISETP.GE.AND P2, PT, R17, UR6, PT ;  /* 0x0000000611007c0c */ /* 0x000fe2000bf46270 */
[----:B------:R-:W-:-:S08]  /*1460*/  @!P1 DMUL R28, R2, R28 ;  /* 0x0000001c021c9228 */ /* 0x000fd00000000000 */
[----:B0-----:R-:W-:-:S04]  /*1470*/  @!P1 DFMA R18, R18, R12, R28 ;  /* 0x0000000c1212922b */ /* 0x001fc8000000001c */
[----:B------:R-:W-:-:S03]  /*1480*/  @!P2 IMAD.WIDE R24, R17, 0x4, R8 ;  /* 0x000000041118a825 */ /* 0x000fc600078e0208 */
[----:B------:R0:W-:Y:S04]  /*1490*/  @!P1 STG.E.64 desc[UR12][R20.64], R18 ;  /* 0x0000001214009986 */ /* 0x0001e8000c101b0c */
[----:B------:R-:W3:Y:S01]  /*14a0*/  @!P2 LDG.E R24, desc[UR12][R24.64] ;  /* 0x0000000c1818a981 */ /* 0x000ee2000c1e1900 */
[----:B------:R-:W-:-:S05]  /*14b0*/  @!P2 IMAD.WIDE R22, R17, 0x4, R6 ;  /* 0x000000041116a825 */ /* 0x000fca00078e0206 */
[----:B------:R4:W5:Y:S01]  /*14c0*/  @!P2 LDG.E R28, desc[UR12][R22.64] ;  /* 0x0000000c161ca981 */ /* 0x000962000c1e1900 */
[----:B------:R-:W-:Y:S01]  /*14d0*/  VIADD R5, R5, 0x180 ;  /* 0x0000018005057836 */ /* 0x000fe20000000000 */
[----:B------:R-:W-:-:S04]  /*14e0*/  MOV R16, 0x8 ;  /* 0x0000000800107802 */ /* 0x000fc80000000f00 */
[----:B------:R-:W-:Y:S01]  /*14f0*/  ISETP.GE.AND P1, PT, R5, UR6, PT ;  /* 0x0000000605007c0c */ /* 0x000fe2000bf26270 */
[----:B------:R-:W-:-:S12]  /*1500*/  @!P2 IMAD.WIDE R16, R17, R16, UR4 ;  /* 0x000000041110ae25 */ /* 0x000fd8000f8e0210 */
[----:B----4-:R-:W-:-:S04]  /*1510*/  @!P1 IMAD.WIDE R22, R5, 0x4, R8 ;  /* 0x0000000405169825 */ /* 0x010fc800078e0208 */
[----:B0-----:R-:W-:Y:S01]  /*1520*/  @!P1 IMAD.WIDE R18, R5, 0x4, R6 ;  /* 0x0000000405129825 */ /* 0x001fe200078e0206 */
[----:B---3--:R0:W1:Y:S02]  /*1530*/  @!P2 I2F.F64 R12, R24 ;  /* 0x00000018000ca312 */ /* 0x0080640000201c00 */
[----:B0-----:R-:W0:Y:S01]  /*1540*/  LDC.64 R24, c[0x0][0x398] ;  /* 0x0000e600ff187b82 */ /* 0x001e220000000a00 */
[----:B-1----:R-:W-:-:S05]  /*1550*/  @!P2 DMUL R26, R12, R26 ;  /* 0x0000001a0c1aa228 */ /* 0x002fca0000000000 */
[----:B-----5:R-:W2:Y:S03]  /*1560*/  @!P2 I2F.F64 R12, R28 ;  /* 0x0000001c000ca312 */ /* 0x020ea60000201c00 */
[----:B------:R-:W-:-:S08]  /*1570*/  @!P2 DMUL R26, R2, R26 ;  /* 0x0000001a021aa228 */ /* 0x000fd00000000000 */
[----:B--2---:R-:W-:Y:S01]  /*1580*/  @!P2 DFMA R12, R12, R10, R26 ;  /* 0x0000000a0c0ca22b */ /* 0x004fe2000000001a */
[----:B------:R-:W1:Y:S06]  /*1590*/  LDC.64 R10, c[0x0][0x390] ;  /* 0x0000e400ff0a7b82 */ /* 0x000e6c0000000a00 */
[----:B------:R2:W-:Y:S04]  /*15a0*/  @!P2 STG.E.64 desc[UR12][R16.64], R12 ;  /* 0x0000000c1000a986 */ /* 0x0005e8000c101b0c */
[----:B------:R-:W3:Y:S04]  /*15b0*/  @!P1 LDG.E R22, desc[UR12][R22.64] ;  /* 0x0000000c16169981 */ /* 0x000ee8000c1e1900 */
[----:B------:R-:W4:Y:S01]  /*15c0*/  @!P1 LDG.E R18, desc[UR12][R18.64] ;  /* 0x0000000c12129981 */ /* 0x000f22000c1e1900 */
[----:B------:R-:W-:Y:S01]  /*15d0*/  IMAD.MOV.U32 R26, RZ, RZ, 0x8 ;  /* 0x00000008ff1a7424 */ /* 0x000fe200078e00ff */
[----:B------:R-:W-:-:S03]  /*15e0*/  IADD3 R0, PT, PT, R0, 0x4, RZ ;  /* 0x0000000400007810 */ /* 0x000fc60007ffe0ff */
[----:B--2---:R-:W-:Y:S01]  /*15f0*/  @!P1 IMAD.WIDE R12, R5, R26, UR4 ;  /* 0x00000004050c9e25 */ /* 0x004fe2000f8e021a */
[----:B---3--:R-:W0:Y:S02]  /*1600*/  @!P1 I2F.F64 R20, R22 ;  /* 0x0000001600149312 */ /* 0x008e240000201c00 */
[----:B0-----:R-:W-:-:S06]  /*1610*/  @!P1 DMUL R24, R20, R24 ;  /* 0x0000001814189228 */ /* 0x001fcc0000000000 */
[----:B----4-:R-:W1:Y:S02]  /*1620*/  @!P1 I2F.F64 R20, R18 ;  /* 0x0000001200149312 */ /* 0x010e640000201c00 */
[----:B------:R-:W-:-:S08]  /*1630*/  @!P1 DMUL R24, R2, R24 ;  /* 0x0000001802189228 */ /* 0x000fd00000000000 */
[----:B-1----:R-:W-:-:S07]  /*1640*/  @!P1 DFMA R10, R20, R10, R24 ;  /* 0x0000000a140a922b */ /* 0x002fce0000000018 */
[----:B------:R0:W-:Y:S04]  /*1650*/  @!P1 STG.E.64 desc[UR12][R12.64], R10 ;  /* 0x0000000a0c009986 */ /* 0x0001e8000c101b0c */
.L_x_10:
[----:B------:R-:W-:Y:S05]  /*1660*/  @!P0 EXIT ;  /* 0x000000000000894d */ /* 0x000fea0003800000 */
[----:B------:R-:W-:Y:S02]  /*1670*/  ISETP.NE.AND P1, PT, R14, 0x1, PT ;  /* 0x000000010e00780c */ /* 0x000fe40003f25270 */
[----:B------:R-:W-:-:S04]  /*1680*/  LOP3.LUT R4, R4, 0x1, RZ, 0xc0, !PT ;  /* 0x0000000104047812 */ /* 0x000fc800078ec0ff */
[----:B------:R-:W-:-:S07]  /*1690*/  ISETP.NE.U32.AND P0, PT, R4, 0x1, PT ;  /* 0x000000010400780c */ /* 0x000fce0003f05070 */
[----:B------:R-:W-:Y:S06]  /*16a0*/  @!P1 BRA `(.L_x_11) ;  /* 0x0000000000849947 */ /* 0x000fec0003800000 */
[----:B01----:R-:W-:Y:S01]  /*16b0*/  IMAD R11, R0, 0x80, R15 ;  /* 0x00000080000b7824 */ /* 0x003fe200078e020f */
[----:B------:R-:W0:Y:S04]  /*16c0*/  LDC.64 R22, c[0x0][0x398] ;  /* 0x0000e600ff167b82 */ /* 0x000e280000000a00 */
[----:B------:R-:W-:-:S04]  /*16d0*/  ISETP.GE.AND P1, PT, R11, UR6, PT ;  /* 0x000000060b007c0c */ /* 0x000fc8000bf26270 */
[----:B------:R-:W1:Y:S01]  /*16e0*/  LDC.64 R12, c[0x0][0x390] ;  /* 0x0000e400ff0c7b82 */ /* 0x000e620000000a00 */
[----:B------:R-:W-:-:S07]  /*16f0*/  IMAD.MOV.U32 R10, RZ, RZ, 0x8 ;  /* 0x00000008ff0a7424 */ /* 0x000fce00078e00ff */
[----:B------:R-:W2:Y:S01]  /*1700*/  LDC.64 R24, c[0x0][0x390] ;  /* 0x0000e400ff187b82 */ /* 0x000ea20000000a00 */
[----:B------:R-:W-:-:S05]  /*1710*/  @!P1 IMAD.WIDE R20, R11, 0x4, R8 ;  /* 0x000000040b149825 */ /* 0x000fca00078e0208 */
[----:B------:R-:W3:Y:S01]  /*1720*/  @!P1 LDG.E R4, desc[UR12][R20.64] ;  /* 0x0000000c14049981 */ /* 0x000ee2000c1e1900 */
[----:B------:R-:W-:-:S05]  /*1730*/  @!P1 IMAD.WIDE R16, R11, 0x4, R6 ;  /* 0x000000040b109825 */ /* 0x000fca00078e0206 */
[----:B------:R-:W4:Y:S01]  /*1740*/  @!P1 LDG.E R18, desc[UR12][R16.64] ;  /* 0x0000000c10129981 */ /* 0x000f22000c1e1900 */
[----:B---3--:R-:W0:Y:S08]  /*1750*/  @!P1 I2F.F64 R4, R4 ;  /* 0x0000000400049312 */ /* 0x008e300000201c00 */
[----:B----4-:R-:W1:Y:S01]  /*1760*/  @!P1 I2F.F64 R18, R18 ;  /* 0x0000001200129312 */ /* 0x010e620000201c00 */
[----:B0-----:R-:W-:Y:S01]  /*1770*/  @!P1 DMUL R22, R4, R22 ;  /* 0x0000001604169228 */ /* 0x001fe20000000000 */
[C---:B------:R-:W-:Y:S01]  /*1780*/  IADD3 R5, PT, PT, R11.reuse, 0x80, RZ ;  /* 0x000000800b057810 */ /* 0x040fe20007ffe0ff */
[----:B------:R-:W-:-:S03]  /*1790*/  @!P1 IMAD.WIDE R10, R11, R10, UR4 ;  /* 0x000000040b0a9e25 */ /* 0x000fc6000f8e020a */
[----:B------:R-:W-:-:S03]  /*17a0*/  ISETP.GE.AND P2, PT, R5, UR6, PT ;  /* 0x0000000605007c0c */ /* 0x000fc6000bf46270 */
[----:B------:R-:W-:-:S08]  /*17b0*/  @!P1 DMUL R22, R2, R22 ;  /* 0x0000001602169228 */ /* 0x000fd00000000000 */
[----:B-1----:R-:W-:Y:S02]  /*17c0*/  @!P1 DFMA R12, R18, R12, R22 ;  /* 0x0000000c120c922b */ /* 0x002fe40000000016 */
[----:B------:R-:W0:Y:S01]  /*17d0*/  LDC.64 R22, c[0x0][0x398] ;  /* 0x0000e600ff167b82 */ /* 0x000e220000000a00 */
[----:B------:R-:W-:-:S04]  /*17e0*/  @!P2 IMAD.WIDE R20, R5, 0x4, R8 ;  /* 0x000000040514a825 */ /* 0x000fc800078e0208 */
[----:B------:R3:W-:Y:S04]  /*17f0*/  @!P1 STG.E.64 desc[UR12][R10.64], R12 ;  /* 0x0000000c0a009986 */ /* 0x0007e8000c101b0c */
[----:B------:R-:W4:Y:S01]  /*1800*/  @!P2 LDG.E R20, desc[UR12][R20.64] ;  /* 0x0000000c1414a981 */ /* 0x000f22000c1e1900 */
[----:B------:R-:W-:-:S06]  /*1810*/  @!P2 IMAD.WIDE R16, R5, 0x4, R6 ;  /* 0x000000040510a825 */ /* 0x000fcc00078e0206 */
[----:B------:R-:W5:Y:S01]  /*1820*/  @!P2 LDG.E R16, desc[UR12][R16.64] ;  /* 0x0000000c1010a981 */ /* 0x000f62000c1e1900 */
[----:B------:R-:W-:Y:S01]  /*1830*/  MOV R4, 0x8 ;  /* 0x0000000800047802 */ /* 0x000fe20000000f00 */
[----:B------:R-:W-:-:S04]  /*1840*/  VIADD R0, R0, 0x2 ;  /* 0x0000000200007836 */ /* 0x000fc80000000000 */
[----:B------:R-:W-:Y:S01]  /*1850*/  @!P2 IMAD.WIDE R4, R5, R4, UR4 ;  /* 0x000000040504ae25 */ /* 0x000fe2000f8e0204 */
[----:B----4-:R-:W0:Y:S02]  /*1860*/  @!P2 I2F.F64 R18, R20 ;  /* 0x000000140012a312 */ /* 0x010e240000201c00 */
[----:B0-----:R-:W-:-:S06]  /*1870*/  @!P2 DMUL R22, R18, R22 ;  /* 0x000000161216a228 */ /* 0x001fcc0000000000 */
[----:B-----5:R-:W2:Y:S02]  /*1880*/  @!P2 I2F.F64 R18, R16 ;  /* 0x000000100012a312 */ /* 0x020ea40000201c00 */
[----:B------:R-:W-:-:S08]  /*1890*/  @!P2 DMUL R22, R2, R22 ;  /* 0x000000160216a228 */ /* 0x000fd00000000000 */
[----:B--2---:R-:W-:-:S07]  /*18a0*/  @!P2 DFMA R18, R18, R24, R22 ;  /* 0x000000181212a22b */ /* 0x004fce0000000016 */
[----:B------:R3:W-:Y:S04]  /*18b0*/  @!P2 STG.E.64 desc[UR12][R4.64], R18 ;  /* 0x000000120400a986 */ /* 0x0007e8000c101b0c */
.L_x_11:
[----:B------:R-:W-:Y:S05]  /*18c0*/  @P0 EXIT ;  /* 0x000000000000094d */ /* 0x000fea0003800000 */
[----:B------:R-:W-:-:S04]  /*18d0*/  LEA R15, R0, R15, 0x7 ;  /* 0x0000000f000f7211 */ /* 0x000fc800078e38ff */
[----:B------:R-:W-:-:S13]  /*18e0*/  ISETP.GE.AND P0, PT, R15, UR6, PT ;  /* 0x000000060f007c0c */ /* 0x000fda000bf06270 */
[----:B------:R-:W-:Y:S05]  /*18f0*/  @P0 EXIT ;  /* 0x000000000000094d */ /* 0x000fea0003800000 */
[C---:B------:R-:W-:Y:S01]  /*1900*/  IMAD.WIDE R8, R15.reuse, 0x4, R8 ;  /* 0x000000040f087825 */ /* 0x040fe200078e0208 */
[----:B------:R-:W0:Y:S05]  /*1910*/  LDCU.128 UR8, c[0x0][0x390] ;  /* 0x00007200ff0877ac */ /* 0x000e2a0008000c00 */
[----:B------:R-:W3:Y:S01]  /*1920*/  LDG.E R8, desc[UR12][R8.64] ;  /* 0x0000000c08087981 */ /* 0x000ee2000c1e1900 */
[----:B------:R-:W-:-:S06]  /*1930*/  IMAD.WIDE R6, R15, 0x4, R6 ;  /* 0x000000040f067825 */ /* 0x000fcc00078e0206 */
[----:B------:R-:W2:Y:S01]  /*1940*/  LDG.E R6, desc[UR12][R6.64] ;  /* 0x0000000c06067981 */ /* 0x000ea2000c1e1900 */
[----:B---3--:R-:W0:Y:S02]  /*1950*/  I2F.F64 R4, R8 ;  /* 0x0000000800047312 */ /* 0x008e240000201c00 */
[----:B01----:R-:W-:-:S06]  /*1960*/  DMUL R10, R4, UR10 ;  /* 0x0000000a040a7c28 */ /* 0x003fcc0008000000 */
[----:B--2---:R-:W0:Y:S02]  /*1970*/  I2F.F64 R4, R6 ;  /* 0x0000000600047312 */ /* 0x004e240000201c00 */
[----:B------:R-:W-:Y:S01]  /*1980*/  DMUL R10, R2, R10 ;  /* 0x0000000a020a7228 */ /* 0x000fe20000000000 */
[----:B------:R-:W-:-:S04]  /*1990*/  IMAD.MOV.U32 R2, RZ, RZ, 0x8 ;  /* 0x00000008ff027424 */ /* 0x000fc800078e00ff */
[----:B------:R-:W-:-:S03]  /*19a0*/  IMAD.WIDE R2, R15, R2, UR4 ;  /* 0x000000040f027e25 */ /* 0x000fc6000f8e0202 */
[----:B0-----:R-:W-:-:S07]  /*19b0*/  DFMA R4, R4, UR8, R10 ;  /* 0x0000000804047c2b */ /* 0x001fce000800000a */
[----:B------:R-:W-:Y:S01]  /*19c0*/  STG.E.64 desc[UR12][R2.64], R4 ;  /* 0x0000000402007986 */ /* 0x000fe2000c101b0c */
[----:B------:R-:W-:Y:S05]  /*19d0*/  EXIT ;  /* 0x000000000000794d */ /* 0x000fea0003800000 */
.L_x_5:
[----:B------:R-:W-:-:S06]  /*19e0*/  UISETP.GE.AND UP0, UPT, UR17, 0x1, UPT ;  /* 0x000000011100788c */ /* 0x000fcc000bf06270 */
[----:B------:R-:W-:-:S13]  /*19f0*/  PLOP3.LUT P0, PT, PT, PT, UP0, 0x80, 0x8 ;  /* 0x000000000008781c */ /* 0x000fda0003f0f008 */
[----:B0-----:R-:W-:Y:S05]  /*1a00*/  @!P0 EXIT ;  /* 0x000000000000894d */ /* 0x001fea0003800000 */
[----:B------:R-:W-:Y:S01]  /*1a10*/  UISETP.GE.U32.AND UP0, UPT, UR17, 0x8, UPT ;  /* 0x000000081100788c */ /* 0x000fe2000bf06070 */
[----:B------:R-:W-:-:S08]  /*1a20*/  MOV R0, RZ ;  /* 0x000000ff00007202 */ /* 0x000fd00000000f00 */
[----:B------:R-:W-:Y:S05]  /*1a30*/  BRA.U !UP0, `(.L_x_12) ;  /* 0x0000000508907547 */ /* 0x000fea000b800000 */
[----:B------:R-:W0:Y:S01]  /*1a40*/  LDC.64 R10, c[0x0][0x390] ;  /* 0x0000e400ff0a7b82 */ /* 0x000e220000000a00 */
[----:B------:R-:W-:Y:S01]  /*1a50*/  IMAD.MOV.U32 R2, RZ, RZ, 0x8 ;  /* 0x00000008ff027424 */ /* 0x000fe200078e00ff */
[----:B------:R-:W-:Y:S01]  /*1a60*/  ULOP3.LUT UR9, UR17, 0x7ffffff8, URZ, 0xc0, !UPT ;  /* 0x7ffffff811097892 */ /* 0x000fe2000f8ec0ff */
[C---:B------:R-:W-:Y:S01]  /*1a70*/  IMAD.WIDE.U32 R4, R15.reuse, 0x4, RZ ;  /* 0x000000040f047825 */ /* 0x040fe200078e00ff */
[----:B------:R-:W-:Y:S01]  /*1a80*/  UIADD3 UR7, UP0, UPT, UR4, 0xc00, URZ ;  /* 0x00000c0004077890 */ /* 0x000fe2000ff1e0ff */
[----:B------:R-:W1:Y:S02]  /*1a90*/  LDCU.64 UR18, c[0x0][0x398] ;  /* 0x00007300ff1277ac */ /* 0x000e640008000a00 */
[C---:B------:R-:W-:Y:S01]  /*1aa0*/  IMAD.WIDE.U32 R2, R15.reuse, R2, UR4 ;  /* 0x000000040f027e25 */ /* 0x040fe2000f8e0002 */
[----:B------:R-:W-:Y:S01]  /*1ab0*/  MOV R0, UR9 ;  /* 0x0000000900007c02 */ /* 0x000fe20008000f00 */
[----:B------:R-:W-:Y:S01]  /*1ac0*/  UIADD3.X UR8, UPT, UPT, URZ, UR5, URZ, UP0, !UPT ;  /* 0x00000005ff087290 */ /* 0x000fe200087fe4ff */
[----:B------:R-:W-:Y:S01]  /*1ad0*/  MOV R24, R2 ;  /* 0x0000000200187202 */ /* 0x000fe20000000f00 */
[----:B------:R-:W-:Y:S01]  /*1ae0*/  VIADD R2, R15, 0x80 ;  /* 0x000000800f027836 */ /* 0x000fe20000000000 */
[----:B------:R-:W-:Y:S01]  /*1af0*/  UIADD3 UR6, UPT, UPT, -UR9, URZ, URZ ;  /* 0x000000ff09067290 */ /* 0x000fe2000fffe1ff */
[----:B01----:R-:W-:-:S11]  /*1b00*/  DADD R12, -R10, 1 ;  /* 0x3ff000000a0c7429 */ /* 0x003fd60000000100 */
.L_x_13:
[----:B-1----:R-:W-:-:S04]  /*1b10*/  IADD3 R22, P0, PT, R4, UR10, RZ ;  /* 0x0000000a04167c10 */ /* 0x002fc8000ff1e0ff */
[----:B------:R-:W-:-:S05]  /*1b20*/  IADD3.X R23, PT, PT, R5, UR11, RZ, P0, !PT ;  /* 0x0000000b05177c10 */ /* 0x000fca00087fe4ff */
[----:B------:R-:W2:Y:S01]  /*1b30*/  LDG.E R25, desc[UR12][R22.64] ;  /* 0x0000000c16197981 */ /* 0x000ea2000c1e1900 */
[----:B------:R-:W-:-:S04]  /*1b40*/  IADD3 R26, P0, PT, R4, UR14, RZ ;  /* 0x0000000e041a7c10 */ /* 0x000fc8000ff1e0ff */
[----:B------:R-:W-:-:S05]  /*1b50*/  IADD3.X R27, PT, PT, R5, UR15, RZ, P0, !PT ;  /* 0x0000000f051b7c10 */ /* 0x000fca00087fe4ff */
[----:B------:R-:W3:Y:S01]  /*1b60*/  LDG.E R26, desc[UR12][R26.64] ;  /* 0x0000000c1a1a7981 */ /* 0x000ee2000c1e1900 */
[----:B------:R-:W-:Y:S01]  /*1b70*/  MOV R15, 0x0 ;  /* 0x00000000000f7802 */ /* 0x000fe20000000f00 */
[----:B------:R-:W-:-:S04]  /*1b80*/  IMAD.MOV.U32 R14, RZ, RZ, 0x600 ;  /* 0x00000600ff0e7424 */ /* 0x000fc800078e00ff */
[----:B------:R-:W-:Y:S01]  /*1b90*/  IMAD.WIDE R14, R2, 0x4, R14 ;  /* 0x00000004020e7825 */ /* 0x000fe200078e020e */
[----:B--2---:R0:W1:Y:S03]  /*1ba0*/  I2F.F64 R18, R25 ;  /* 0x0000001900127312 */ /* 0x0040660000201c00 */
[----:B0-----:R-:W-:-:S05]  /*1bb0*/  IMAD.MOV.U32 R25, RZ, RZ, R3 ;  /* 0x000000ffff197224 */ /* 0x001fca00078e0003 */
[----:B---3--:R-:W0:Y:S01]  /*1bc0*/  I2F.F64 R16, R26 ;  /* 0x0000001a00107312 */ /* 0x008e220000201c00 */
[----:B-1----:R-:W-:-:S08]  /*1bd0*/  DMUL R18, R18, UR18 ;  /* 0x0000001212127c28 */ /* 0x002fd00008000000 */
[----:B------:R-:W-:Y:S01]  /*1be0*/  DMUL R20, R12, R18 ;  /* 0x000000120c147228 */ /* 0x000fe20000000000 */
[----:B------:R-:W-:-:S04]  /*1bf0*/  IADD3 R18, P0, PT, R14, UR10, RZ ;  /* 0x0000000a0e127c10 */ /* 0x000fc8000ff1e0ff */
[----:B------:R-:W-:-:S03]  /*1c00*/  IADD3.X R19, PT, PT, R15, UR11, RZ, P0, !PT ;  /* 0x0000000b0f137c10 */ /* 0x000fc600087fe4ff */
[----:B0-----:R-:W-:-:S07]  /*1c10*/  DFMA R22, R16, R10, R20 ;  /* 0x0000000a1016722b */ /* 0x001fce0000000014 */
[----:B------:R0:W-:Y:S04]  /*1c20*/  STG.E.64 desc[UR12][R24.64], R22 ;  /* 0x0000001618007986 */ /* 0x0001e8000c101b0c */
[----:B------:R-:W2:Y:S01]  /*1c30*/  LDG.E R29, desc[UR12][R18.64+-0x600] ;  /* 0xfffa000c121d7981 */ /* 0x000ea2000c1e1900 */
[----:B------:R-:W-:-:S04]  /*1c40*/  IADD3 R16, P0, PT, R14, UR14, RZ ;  /* 0x0000000e0e107c10 */ /* 0x000fc8000ff1e0ff */
[----:B------:R-:W-:-:S05]  /*1c50*/  IADD3.X R17, PT, PT, R15, UR15, RZ, P0, !PT ;  /* 0x0000000f0f117c10 */ /* 0x000fca00087fe4ff */
[----:B------:R-:W3:Y:S01]  /*1c60*/  LDG.E R28, desc[UR12][R16.64+-0x600] ;  /* 0xfffa000c101c7981 */ /* 0x000ee2000c1e1900 */
[----:B------:R-:W-:Y:S01]  /*1c70*/  MOV R14, UR7 ;  /* 0x00000007000e7c02 */ /* 0x000fe20008000f00 */
[----:B------:R-:W-:-:S04]  /*1c80*/  IMAD.U32 R15, RZ, RZ, UR8 ;  /* 0x00000008ff0f7e24 */ /* 0x000fc8000f8e00ff */
[----:B------:R-:W-:Y:S01]  /*1c90*/  IMAD.WIDE R14, R2, 0x8, R14 ;  /* 0x00000008020e7825 */ /* 0x000fe200078e020e */
[----:B--2---:R-:W1:Y:S08]  /*1ca0*/  I2F.F64 R26, R29 ;  /* 0x0000001d001a7312 */ /* 0x004e700000201c00 */
[----:B---3--:R-:W2:Y:S01]  /*1cb0*/  I2F.F64 R20, R28 ;  /* 0x0000001c00147312 */ /* 0x008ea20000201c00 */
[----:B-1----:R-:W-:-:S08]  /*1cc0*/  DMUL R26, R26, UR18 ;  /* 0x000000121a1a7c28 */ /* 0x002fd00008000000 */
[----:B------:R-:W-:-:S08]  /*1cd0*/  DMUL R26, R12, R26 ;  /* 0x0000001a0c1a7228 */ /* 0x000fd00000000000 */
[----:B--2---:R-:W-:-:S07]  /*1ce0*/  DFMA R26, R20, R10, R26 ;  /* 0x0000000a141a722b */ /* 0x004fce000000001a */
[----:B------:R1:W-:Y:S04]  /*1cf0*/  STG.E.64 desc[UR12][R14.64+-0xc00], R26 ;  /* 0xfff4001a0e007986 */ /* 0x0003e8000c101b0c */
[----:B0-----:R-:W2:Y:S04]  /*1d00*/  LDG.E R25, desc[UR12][R16.64+-0x400] ;  /* 0xfffc000c10197981 */ /* 0x001ea8000c1e1900 */
[----:B-1----:R-:W3:Y:S02]  /*1d10*/  LDG.E R26, desc[UR12][R18.64+-0x400] ;  /* 0xfffc000c121a7981 */ /* 0x002ee4000c1e1900 */
[----:B---3--:R-:W0:Y:S08]  /*1d20*/  I2F.F64 R20, R26 ;  /* 0x0000001a00147312 */ /* 0x008e300000201c00 */
[----:B--2---:R-:W1:Y:S01]  /*1d30*/  I2F.F64 R22, R25 ;  /* 0x0000001900167312 */ /* 0x004e620000201c00 */
[----:B0-----:R-:W-:-:S08]  /*1d40*/  DMUL R20, R20, UR18 ;  /* 0x0000001214147c28 */ /* 0x001fd00008000000 */
[----:B------:R-:W-:-:S08]  /*1d50*/  DMUL R20, R12, R20 ;  /* 0x000000140c147228 */ /* 0x000fd00000000000 */
[----:B-1----:R-:W-:-:S07]  /*1d60*/  DFMA R28, R22, R10, R20 ;  /* 0x0000000a161c722b */ /* 0x002fce0000000014 */
[----:B------:R0:W-:Y:S04]  /*1d70*/  STG.E.64 desc[UR12][R14.64+-0x800], R28 ;  /* 0xfff8001c0e007986 */ /* 0x0001e8000c101b0c */
[----:B------:R-:W2:Y:S04]  /*1d80*/  LDG.E R25, desc[UR12][R18.64+-0x200] ;  /* 0xfffe000c12197981 */ /* 0x000ea8000c1e1900 */
[----:B------:R-:W3:Y:S01]  /*1d90*/  LDG.E R22, desc[UR12][R16.64+-0x200] ;  /* 0xfffe000c10167981 */ /* 0x000ee2000c1e1900 */
[----:B--2---:R-:W1:Y:S08]  /*1da0*/  I2F.F64 R20, R25 ;  /* 0x0000001900147312 */ /* 0x004e700000201c00 */
[----:B---3--:R-:W2:Y:S01]  /*1db0*/  I2F.F64 R22, R22 ;  /* 0x0000001600167312 */ /* 0x008ea20000201c00 */
[----:B-1----:R-:W-:-:S08]  /*1dc0*/  DMUL R20, R20, UR18 ;  /* 0x0000001214147c28 */ /* 0x002fd00008000000 */
[----:B------:R-:W-:-:S08]  /*1dd0*/  DMUL R20, R12, R20 ;  /* 0x000000140c147228 */ /* 0x000fd00000000000 */
[----:B--2---:R-:W-:-:S07]  /*1de0*/  DFMA R26, R22, R10, R20 ;  /* 0x0000000a161a722b */ /* 0x004fce0000000014 */
[----:B------:R-:W-:Y:S04]  /*1df0*/  STG.E.64 desc[UR12][R14.64+-0x400], R26 ;  /* 0xfffc001a0e007986 */ /* 0x000fe8000c101b0c */
[----:B------:R-:W2:Y:S04]  /*1e00*/  LDG.E R25, desc[UR12][R18.64] ;  /* 0x0000000c12197981 */ /* 0x000ea8000c1e1900 */
[----:B------:R-:W3:Y:S01]  /*1e10*/  LDG.E R23, desc[UR12][R16.64] ;  /* 0x0000000c10177981 */ /* 0x000ee2000c1e1900 */
[----:B--2---:R-:W1:Y:S08]  /*1e20*/  I2F.F64 R20, R25 ;  /* 0x0000001900147312 */ /* 0x004e700000201c00 */
[----:B---3--:R-:W0:Y:S01]  /*1e30*/  I2F.F64 R22, R23 ;  /* 0x0000001700167312 */ /* 0x008e220000201c00 */
[----:B-1----:R-:W-:-:S08]  /*1e40*/  DMUL R20, R20, UR18 ;  /* 0x0000001214147c28 */ /* 0x002fd00008000000 */
[----:B------:R-:W-:-:S08]  /*1e50*/  DMUL R20, R12, R20 ;  /* 0x000000140c147228 */ /* 0x000fd00000000000 */
[----:B0-----:R-:W-:-:S07]  /*1e60*/  DFMA R28, R22, R10, R20 ;  /* 0x0000000a161c722b */ /* 0x001fce0000000014 */
[----:B------:R0:W-:Y:S04]  /*1e70*/  STG.E.64 desc[UR12][R14.64], R28 ;  /* 0x0000001c0e007986 */ /* 0x0001e8000c101b0c */
[----:B------:R-:W2:Y:S04]  /*1e80*/  LDG.E R25, desc[UR12][R16.64+0x200] ;  /* 0x0002000c10197981 */ /* 0x000ea8000c1e1900 */
[----:B0-----:R-:W3:Y:S02]  /*1e90*/  LDG.E R28, desc[UR12][R18.64+0x200] ;  /* 0x0002000c121c7981 */ /* 0x001ee4000c1e1900 */
        /* <DEDUP_REMOVED lines=13> */
[----:B------:R1:W-:Y:S04]  /*1f70*/  STG.E.64 desc[UR12][R14.64+0x800], R20 ;  /* 0x000800140e007986 */ /* 0x0003e8000c101b0c */
[----:B------:R-:W2:Y:S04]  /*1f80*/  LDG.E R29, desc[UR12][R18.64+0x600] ;  /* 0x0006000c121d7981 */ /* 0x000ea8000c1e1900 */
[----:B------:R-:W3:Y:S01]  /*1f90*/  LDG.E R28, desc[UR12][R16.64+0x600] ;  /* 0x0006000c101c7981 */ /* 0x000ee2000c1e1900 */
[----:B------:R-:W-:-:S04]  /*1fa0*/  UIADD3 UR6, UPT, UPT, UR6, 0x8, URZ ;  /* 0x0000000806067890 */ /* 0x000fc8000fffe0ff */
[----:B------:R-:W-:Y:S01]  /*1fb0*/  UISETP.NE.AND UP0, UPT, UR6, URZ, UPT ;  /* 0x000000ff0600728c */ /* 0x000fe2000bf05270 */
[----:B------:R-:W-:Y:S02]  /*1fc0*/  IADD3 R4, P1, PT, R4, 0x1000, RZ ;  /* 0x0000100004047810 */ /* 0x000fe40007f3e0ff */
[----:B------:R-:W-:Y:S02]  /*1fd0*/  IADD3 R24, P0, PT, R24, 0x2000, RZ ;  /* 0x0000200018187810 */ /* 0x000fe40007f1e0ff */
[----:B------:R-:W-:Y:S01]  /*1fe0*/  IADD3 R2, PT, PT, R2, 0x400, RZ ;  /* 0x0000040002027810 */ /* 0x000fe20007ffe0ff */
[----:B------:R-:W-:Y:S01]  /*1ff0*/  IMAD.X R5, RZ, RZ, R5, P1 ;  /* 0x000000ffff057224 */ /* 0x000fe200008e0605 */
[----:B------:R-:W-:Y:S01]  /*2000*/  IADD3.X R3, PT, PT, RZ, R3, RZ, P0, !PT ;  /* 0x00000003ff037210 */ /* 0x000fe200007fe4ff */
[----:B--2---:R-:W0:Y:S02]  /*2010*/  I2F.F64 R22, R29 ;  /* 0x0000001d00167312 */ /* 0x004e240000201c00 */
[----:B0-----:R-:W-:-:S06]  /*2020*/  DMUL R26, R22, UR18 ;  /* 0x00000012161a7c28 */ /* 0x001fcc0008000000 */
[----:B---3--:R-:W0:Y:S02]  /*2030*/  I2F.F64 R22, R28 ;  /* 0x0000001c00167312 */ /* 0x008e240000201c00 */
[----:B------:R-:W-:-:S08]  /*2040*/  DMUL R26, R12, R26 ;  /* 0x0000001a0c1a7228 */ /* 0x000fd00000000000 */
[----:B0-----:R-:W-:-:S07]  /*2050*/  DFMA R22, R22, R10, R26 ;  /* 0x0000000a1616722b */ /* 0x001fce000000001a */
[----:B------:R1:W-:Y:S01]  /*2060*/  STG.E.64 desc[UR12][R14.64+0xc00], R22 ;  /* 0x000c00160e007986 */ /* 0x0003e2000c101b0c */
[----:B------:R-:W-:Y:S05]  /*2070*/  BRA.U UP0, `(.L_x_13) ;  /* 0xfffffff900a47547 */ /* 0x000fea000b83ffff */
.L_x_12:
[----:B------:R-:W0:Y:S02]  /*2080*/  LDC R10, c[0x0][0x388] ;  /* 0x0000e200ff0a7b82 */ /* 0x000e240000000800 */
[----:B0-----:R-:W-:-:S13]  /*2090*/  LOP3.LUT P0, R2, R10, 0x7, RZ, 0xc0, !PT ;  /* 0x000000070a027812 */ /* 0x001fda000780c0ff */
[----:B------:R-:W-:Y:S05]  /*20a0*/  @!P0 EXIT ;  /* 0x000000000000894d */ /* 0x000fea0003800000 */
[----:B------:R-:W0:Y:S01]  /*20b0*/  LDC.64 R4, c[0x0][0x390] ;  /* 0x0000e400ff047b82 */ /* 0x000e220000000a00 */
[----:B------:R-:W2:Y:S01]  /*20c0*/  S2R R11, SR_TID.X ;  /* 0x00000000000b7919 */ /* 0x000ea20000002100 */
[----:B------:R-:W-:Y:S02]  /*20d0*/  ISETP.GE.U32.AND P0, PT, R2, 0x4, PT ;  /* 0x000000040200780c */ /* 0x000fe40003f06070 */
[----:B-1----:R-:W-:-:S04]  /*20e0*/  LOP3.LUT R22, R10, 0x3, RZ, 0xc0, !PT ;  /* 0x000000030a167812 */ /* 0x002fc800078ec0ff */
[----:B------:R-:W-:Y:S01]  /*20f0*/  ISETP.NE.AND P1, PT, R22, RZ, PT ;  /* 0x000000ff1600720c */ /* 0x000fe20003f25270 */
[----:B0-----:R-:W-:-:S06]  /*2100*/  DADD R2, -R4, 1 ;  /* 0x3ff0000004027429 */ /* 0x001fcc0000000100 */
[----:B--2---:R-:W-:Y:S06]  /*2110*/  @!P0 BRA `(.L_x_14) ;  /* 0x00000000009c8947 */ /* 0x004fec0003800000 */
[----:B------:R-:W-:Y:S01]  /*2120*/  IMAD R17, R0, 0x80, R11 ;  /* 0x0000008000117824 */ /* 0x000fe200078e020b */
[----:B------:R-:W0:Y:S03]  /*2130*/  LDCU.64 UR6, c[0x0][0x398] ;  /* 0x00007300ff0677ac */ /* 0x000e260008000a00 */
[----:B------:R-:W-:-:S05]  /*2140*/  IMAD.WIDE R14, R17, 0x4, R8 ;  /* 0x00000004110e7825 */ /* 0x000fca00078e0208 */
[----:B------:R-:W2:Y:S01]  /*2150*/  LDG.E R24, desc[UR12][R14.64] ;  /* 0x0000000c0e187981 */ /* 0x000ea2000c1e1900 */
[----:B------:R-:W-:-:S05]  /*2160*/  IMAD.WIDE R12, R17, 0x4, R6 ;  /* 0x00000004110c7825 */ /* 0x000fca00078e0206 */
[----:B------:R-:W3:Y:S01]  /*2170*/  LDG.E R23, desc[UR12][R12.64] ;  /* 0x0000000c0c177981 */ /* 0x000ee2000c1e1900 */
[----:B------:R-:W-:-:S05]  /*2180*/  MOV R16, 0x8 ;  /* 0x0000000800107802 */ /* 0x000fca0000000f00 */
[----:B------:R-:W-:Y:S01]  /*2190*/  IMAD.WIDE R16, R17, R16, UR4 ;  /* 0x0000000411107e25 */ /* 0x000fe2000f8e0210 */
[----:B--2---:R-:W0:Y:S02]  /*21a0*/  I2F.F64 R18, R24 ;  /* 0x0000001800127312 */ /* 0x004e240000201c00 */
[----:B0-----:R-:W-:-:S06]  /*21b0*/  DMUL R20, R18, UR6 ;  /* 0x0000000612147c28 */ /* 0x001fcc0008000000 */
[----:B---3--:R-:W0:Y:S02]  /*21c0*/  I2F.F64 R18, R23 ;  /* 0x0000001700127312 */ /* 0x008e240000201c00 */
[----:B------:R-:W-:-:S08]  /*21d0*/  DMUL R20, R2, R20 ;  /* 0x0000001402147228 */ /* 0x000fd00000000000 */
[----:B0-----:R-:W-:-:S07]  /*21e0*/  DFMA R18, R18, R4, R20 ;  /* 0x000000041212722b */ /* 0x001fce0000000014 */
[----:B------:R0:W-:Y:S04]  /*21f0*/  STG.E.64 desc[UR12][R16.64], R18 ;  /* 0x0000001210007986 */ /* 0x0001e8000c101b0c */
[----:B------:R-:W2:Y:S04]  /*2200*/  LDG.E R27, desc[UR12][R14.64+0x200] ;  /* 0x0002000c0e1b7981 */ /* 0x000ea8000c1e1900 */
[----:B------:R-:W3:Y:S01]  /*2210*/  LDG.E R26, desc[UR12][R12.64+0x200] ;  /* 0x0002000c0c1a7981 */ /* 0x000ee2000c1e1900 */
[----:B--2---:R-:W1:Y:S02]  /*2220*/  I2F.F64 R20, R27 ;  /* 0x0000001b00147312 */ /* 0x004e640000201c00 */
[----:B-1----:R-:W-:-:S06]  /*2230*/  DMUL R24, R20, UR6 ;  /* 0x0000000614187c28 */ /* 0x002fcc0008000000 */
[----:B---3--:R-:W1:Y:S02]  /*2240*/  I2F.F64 R20, R26 ;  /* 0x0000001a00147312 */ /* 0x008e640000201c00 */
[----:B------:R-:W-:-:S08]  /*2250*/  DMUL R24, R2, R24 ;  /* 0x0000001802187228 */ /* 0x000fd00000000000 */
[----:B-1----:R-:W-:-:S07]  /*2260*/  DFMA R20, R20, R4, R24 ;  /* 0x000000041414722b */ /* 0x002fce0000000018 */
[----:B------:R1:W-:Y:S04]  /*2270*/  STG.E.64 desc[UR12][R16.64+0x400], R20 ;  /* 0x0004001410007986 */ /* 0x0003e8000c101b0c */
[----:B------:R-:W0:Y:S04]  /*2280*/  LDG.E R28, desc[UR12][R14.64+0x400] ;  /* 0x0004000c0e1c7981 */ /* 0x000e28000c1e1900 */
[----:B------:R-:W2:Y:S01]  /*2290*/  LDG.E R23, desc[UR12][R12.64+0x400] ;  /* 0x0004000c0c177981 */ /* 0x000ea2000c1e1900 */
[----:B0-----:R-:W0:Y:S02]  /*22a0*/  I2F.F64 R18, R28 ;  /* 0x0000001c00127312 */ /* 0x001e240000201c00 */
[----:B0-----:R-:W-:-:S06]  /*22b0*/  DMUL R24, R18, UR6 ;  /* 0x0000000612187c28 */ /* 0x001fcc0008000000 */
[----:B--2---:R-:W0:Y:S02]  /*22c0*/  I2F.F64 R18, R23 ;  /* 0x0000001700127312 */ /* 0x004e240000201c00 */
[----:B------:R-:W-:-:S08]  /*22d0*/  DMUL R24, R2, R24 ;  /* 0x0000001802187228 */ /* 0x000fd00000000000 */
[----:B0-----:R-:W-:-:S07]  /*22e0*/  DFMA R18, R18, R4, R24 ;  /* 0x000000041212722b */ /* 0x001fce0000000018 */
[----:B------:R0:W-:Y:S04]  /*22f0*/  STG.E.64 desc[UR12][R16.64+0x800], R18 ;  /* 0x0008001210007986 */ /* 0x0001e8000c101b0c */
[----:B------:R-:W1:Y:S04]  /*2300*/  LDG.E R27, desc[UR12][R14.64+0x600] ;  /* 0x0006000c0e1b7981 */ /* 0x000e68000c1e1900 */
[----:B------:R-:W2:Y:S01]  /*2310*/  LDG.E R26, desc[UR12][R12.64+0x600] ;  /* 0x0006000c0c1a7981 */ /* 0x000ea2000c1e1900 */
[----:B------:R-:W-:Y:S01]  /*2320*/  VIADD R0, R0, 0x4 ;  /* 0x0000000400007836 */ /* 0x000fe20000000000 */
[----:B-1----:R-:W1:Y:S02]  /*2330*/  I2F.F64 R20, R27 ;  /* 0x0000001b00147312 */ /* 0x002e640000201c00 */
[----:B-1----:R-:W-:-:S06]  /*2340*/  DMUL R24, R20, UR6 ;  /* 0x0000000614187c28 */ /* 0x002fcc0008000000 */
[----:B--2---:R-:W1:Y:S02]  /*2350*/  I2F.F64 R20, R26 ;  /* 0x0000001a00147312 */ /* 0x004e640000201c00 */
[----:B------:R-:W-:-:S08]  /*2360*/  DMUL R24, R2, R24 ;  /* 0x0000001802187228 */ /* 0x000fd00000000000 */
[----:B-1----:R-:W-:-:S07]  /*2370*/  DFMA R20, R20, R4, R24 ;  /* 0x000000041414722b */ /* 0x002fce0000000018 */
[----:B------:R0:W-:Y:S04]  /*2380*/  STG.E.64 desc[UR12][R16.64+0xc00], R20 ;  /* 0x000c001410007986 */ /* 0x0001e8000c101b0c */
.L_x_14:
[----:B------:R-:W-:Y:S05]  /*2390*/  @!P1 EXIT ;  /* 0x000000000000994d */ /* 0x000fea0003800000 */
[----:B------:R-:W-:Y:S02]  /*23a0*/  ISETP.NE.AND P0, PT, R22, 0x1, PT ;  /* 0x000000011600780c */ /* 0x000fe40003f05270 */
[----:B------:R-:W-:-:S04]  /*23b0*/  LOP3.LUT R10, R10, 0x1, RZ, 0xc0, !PT ;  /* 0x000000010a0a7812 */ /* 0x000fc800078ec0ff */
[----:B------:R-:W-:-:S07]  /*23c0*/  ISETP.NE.U32.AND P1, PT, R10, 0x1, PT ;  /* 0x000000010a00780c */ /* 0x000fce0003f25070 */
[----:B------:R-:W-:Y:S06]  /*23d0*/  @!P0 BRA `(.L_x_15) ;  /* 0x00000000005c8947 */ /* 0x000fec0003800000 */
[----:B0-----:R-:W-:Y:S01]  /*23e0*/  LEA R21, R0, R11, 0x7 ;  /* 0x0000000b00157211 */ /* 0x001fe200078e38ff */
[----:B------:R-:W0:Y:S04]  /*23f0*/  LDCU.64 UR6, c[0x0][0x398] ;  /* 0x00007300ff0677ac */ /* 0x000e280008000a00 */
[----:B------:R-:W-:-:S05]  /*2400*/  IMAD.WIDE R16, R21, 0x4, R8 ;  /* 0x0000000415107825 */ /* 0x000fca00078e0208 */
[----:B------:R-:W2:Y:S01]  /*2410*/  LDG.E R22, desc[UR12][R16.64] ;  /* 0x0000000c10167981 */ /* 0x000ea2000c1e1900 */
[----:B------:R-:W-:-:S05]  /*2420*/  IMAD.WIDE R14, R21, 0x4, R6 ;  /* 0x00000004150e7825 */ /* 0x000fca00078e0206 */
[----:B------:R-:W3:Y:S01]  /*2430*/  LDG.E R10, desc[UR12][R14.64] ;  /* 0x0000000c0e0a7981 */ /* 0x000ee2000c1e1900 */
[----:B------:R-:W-:Y:S01]  /*2440*/  IMAD.MOV.U32 R20, RZ, RZ, 0x8 ;  /* 0x00000008ff147424 */ /* 0x000fe200078e00ff */
[----:B--2---:R-:W0:Y:S02]  /*2450*/  I2F.F64 R12, R22 ;  /* 0x00000016000c7312 */ /* 0x004e240000201c00 */
[----:B0-----:R-:W-:-:S06]  /*2460*/  DMUL R18, R12, UR6 ;  /* 0x000000060c127c28 */ /* 0x001fcc0008000000 */
[----:B---3--:R-:W0:Y:S02]  /*2470*/  I2F.F64 R12, R10 ;  /* 0x0000000a000c7312 */ /* 0x008e240000201c00 */
[----:B------:R-:W-:-:S08]  /*2480*/  DMUL R18, R2, R18 ;  /* 0x0000001202127228 */ /* 0x000fd00000000000 */
[----:B0-----:R-:W-:Y:S01]  /*2490*/  DFMA R18, R12, R4, R18 ;  /* 0x000000040c12722b */ /* 0x001fe20000000012 */
[----:B------:R-:W-:-:S06]  /*24a0*/  IMAD.WIDE R12, R21, R20, UR4 ;  /* 0x00000004150c7e25 */ /* 0x000fcc000f8e0214 */
[----:B------:R1:W-:Y:S04]  /*24b0*/  STG.E.64 desc[UR12][R12.64], R18 ;  /* 0x000000120c007986 */ /* 0x0003e8000c101b0c */
[----:B------:R-:W2:Y:S04]  /*24c0*/  LDG.E R16, desc[UR12][R16.64+0x200] ;  /* 0x0002000c10107981 */ /* 0x000ea8000c1e1900 */
[----:B------:R-:W3:Y:S01]  /*24d0*/  LDG.E R14, desc[UR12][R14.64+0x200] ;  /* 0x0002000c0e0e7981 */ /* 0x000ee2000c1e1900 */
[----:B------:R-:W-:Y:S01]  /*24e0*/  IADD3 R0, PT, PT, R0, 0x2, RZ ;  /* 0x0000000200007810 */ /* 0x000fe20007ffe0ff */
[----:B--2---:R-:W0:Y:S02]  /*24f0*/  I2F.F64 R20, R16 ;  /* 0x0000001000147312 */ /* 0x004e240000201c00 */
[----:B0-----:R-:W-:-:S06]  /*2500*/  DMUL R22, R20, UR6 ;  /* 0x0000000614167c28 */ /* 0x001fcc0008000000 */
[----:B---3--:R-:W0:Y:S02]  /*2510*/  I2F.F64 R20, R14 ;  /* 0x0000000e00147312 */ /* 0x008e240000201c00 */
[----:B------:R-:W-:-:S08]  /*2520*/  DMUL R22, R2, R22 ;  /* 0x0000001602167228 */ /* 0x000fd00000000000 */
[----:B0-----:R-:W-:-:S07]  /*2530*/  DFMA R20, R20, R4, R22 ;  /* 0x000000041414722b */ /* 0x001fce0000000016 */
[----:B------:R1:W-:Y:S04]  /*2540*/  STG.E.64 desc[UR12][R12.64+0x400], R20 ;  /* 0x000400140c007986 */ /* 0x0003e8000c101b0c */
.L_x_15:
[----:B------:R-:W-:Y:S05]  /*2550*/  @P1 EXIT ;  /* 0x000000000000194d */ /* 0x000fea0003800000 */
[----:B------:R-:W-:Y:S01]  /*2560*/  IMAD R15, R0, 0x80, R11 ;  /* 0x00000080000f7824 */ /* 0x000fe200078e020b */
[----:B------:R-:W1:Y:S03]  /*2570*/  LDCU.64 UR6, c[0x0][0x398] ;  /* 0x00007300ff0677ac */ /* 0x000e660008000a00 */
[----:B------:R-:W-:-:S06]  /*2580*/  IMAD.WIDE R10, R15, 0x4, R8 ;  /* 0x000000040f0a7825 */ /* 0x000fcc00078e0208 */
[----:B------:R-:W2:Y:S01]  /*2590*/  LDG.E R10, desc[UR12][R10.64] ;  /* 0x0000000c0a0a7981 */ /* 0x000ea2000c1e1900 */
[----:B------:R-:W-:-:S06]  /*25a0*/  IMAD.WIDE R6, R15, 0x4, R6 ;  /* 0x000000040f067825 */ /* 0x000fcc00078e0206 */
[----:B------:R-:W3:Y:S01]  /*25b0*/  LDG.E R6, desc[UR12][R6.64] ;  /* 0x0000000c06067981 */ /* 0x000ee2000c1e1900 */
[----:B--2---:R-:W1:Y:S02]  /*25c0*/  I2F.F64 R8, R10 ;  /* 0x0000000a00087312 */ /* 0x004e640000201c00 */
[----:B-1----:R-:W-:-:S06]  /*25d0*/  DMUL R12, R8, UR6 ;  /* 0x00000006080c7c28 */ /* 0x002fcc0008000000 */
[----:B---3--:R-:W1:Y:S02]  /*25e0*/  I2F.F64 R8, R6 ;  /* 0x0000000600087312 */ /* 0x008e640000201c00 */
[----:B------:R-:W-:Y:S01]  /*25f0*/  DMUL R12, R2, R12 ;  /* 0x0000000c020c7228 */ /* 0x000fe20000000000 */
[----:B------:R-:W-:-:S05]  /*2600*/  MOV R2, 0x8 ;  /* 0x0000000800027802 */ /* 0x000fca0000000f00 */
[----:B------:R-:W-:Y:S02]  /*2610*/  IMAD.WIDE R2, R15, R2, UR4 ;  /* 0x000000040f027e25 */ /* 0x000fe4000f8e0202 */
[----:B-1----:R-:W-:-:S07]  /*2620*/  DFMA R8, R8, R4, R12 ;  /* 0x000000040808722b */ /* 0x002fce000000000c */
[----:B------:R-:W-:Y:S01]  /*2630*/  STG.E.64 desc[UR12][R2.64], R8 ;  /* 0x0000000802007986 */ /* 0x000fe2000c101b0c */
[----:B------:R-:W-:Y:S05]  /*2640*/  EXIT ;  /* 0x000000000000794d */ /* 0x000fea0003800000 */
.L_x_16:
[----:B------:R-:W-:-:S00]  /*2650*/  BRA `(.L_x_16) ;  /* 0xfffffffc00fc7947 */ /* 0x000fc0000383ffff */
[----:B------:R-:W-:-:S00]  /*2660*/  NOP ;  /* 0x0000000000007918 */ /* 0x000fc00000000000 */
        /* <DEDUP_REMOVED lines=9> */
.L_x_37:


//--------------------- .text._ZN3cub18CUB_300001_SM_10006detail9transform16transform_kernelINS2_10policy_hubILb1EN4cuda3std3__45tupleIJN6thrust24THRUST_300001_SM_1000_NS6detail15normal_iteratorINSA_10device_ptrIiEEEESF_EEEE10policy1000Ei14sample_functorNSC_INSD_IdEEEEJPiSM_EEEvT0_iT1_T2_DpNS2_10kernel_argIT3_EE --------------------------
	.section	.text._ZN3cub18CUB_300001_SM_10006detail9transform16transform_kernelINS2_10policy_hubILb1EN4cuda3std3__45tupleIJN6thrust24THRUST_300001_SM_1000_NS6detail15normal_iteratorINSA_10device_ptrIiEEEESF_EEEE10policy1000Ei14sample_functorNSC_INSD_IdEEEEJPiSM_EEEvT0_iT1_T2_DpNS2_10kernel_argIT3_EE,"ax",@progbits
	.align	128
        .global         _ZN3cub18CUB_300001_SM_10006detail9transform16transform_kernelINS2_10policy_hubILb1EN4cuda3std3__45tupleIJN6thrust24THRUST_300001_SM_1000_NS6detail15normal_iteratorINSA_10device_ptrIiEEEESF_EEEE10policy1000Ei14sample_functorNSC_INSD_IdEEEEJPiSM_EEEvT0_iT1_T2_DpNS2_10kernel_argIT3_EE
        .type           _ZN3cub18CUB_300001_SM_10006detail9transform16transform_kernelINS2_10policy_hubILb1EN4cuda3std3__45tupleIJN6thrust24THRUST_300001_SM_1000_NS6detail15normal_iteratorINSA_10device_ptrIiEEEESF_EEEE10policy1000Ei14sample_functorNSC_INSD_IdEEEEJPiSM_EEEvT0_iT1_T2_DpNS2_10kernel_argIT3_EE,@function
        .size           _ZN3cub18CUB_300001_SM_10006detail9transform16transform_kernelINS2_10policy_hubILb1EN4cuda3std3__45tupleIJN6thrust24THRUST_300001_SM_1000_NS6detail15normal_iteratorINSA_10device_ptrIiEEEESF_EEEE10policy1000Ei14sample_functorNSC_INSD_IdEEEEJPiSM_EEEvT0_iT1_T2_DpNS2_10kernel_argIT3_EE,(.L_x_38 - _ZN3cub18CUB_300001_SM_10006detail9transform16transform_kernelINS2_10policy_hubILb1EN4cuda3std3__45tupleIJN6thrust24THRUST_300001_SM_1000_NS6detail15normal_iteratorINSA_10device_ptrIiEEEESF_EEEE10policy1000Ei14sample_functorNSC_INSD_IdEEEEJPiSM_EEEvT0_iT1_T2_DpNS2_10kernel_argIT3_EE)
        .other          _ZN3cub18CUB_300001_SM_10006detail9transform16transform_kernelINS2_10policy_hubILb1EN4cuda3std3__45tupleIJN6thrust24THRUST_300001_SM_1000_NS6detail15normal_iteratorINSA_10device_ptrIiEEEESF_EEEE10policy1000Ei14sample_functorNSC_INSD_IdEEEEJPiSM_EEEvT0_iT1_T2_DpNS2_10kernel_argIT3_EE,@"STO_CUDA_ENTRY STV_DEFAULT"
_ZN3cub18CUB_300001_SM_10006detail9transform16transform_kernelINS2_10policy_hubILb1EN4cuda3std3__45tupleIJN6thrust24THRUST_300001_SM_1000_NS6detail15normal_iteratorINSA_10device_ptrIiEEEESF_EEEE10policy1000Ei14sample_functorNSC_INSD_IdEEEEJPiSM_EEEvT0_iT1_T2_DpNS2_10kernel_argIT3_EE:
.text._ZN3cub18CUB_300001_SM_10006detail9transform16transform_kernelINS2_10policy_hubILb1EN4cuda3std3__45tupleIJN6thrust24THRUST_300001_SM_1000_NS6detail15normal_iteratorINSA_10device_ptrIiEEEESF_EEEE10policy1000Ei14sample_functorNSC_INSD_IdEEEEJPiSM_EEEvT0_iT1_T2_DpNS2_10kernel_argIT3_EE:
[----:B------:R-:W-:Y:S08]  /*0000*/  LDC R1, c[0x0][0x37c] ;  /* 0x0000df00ff017b82 */ /* 0x000ff00000000800 */
[----:B------:R-:W0:Y:S01]  /*0010*/  S2UR UR10, SR_CTAID.X ;  /* 0x00000000000a79c3 */ /* 0x000e220000002500 */
[----:B------:R-:W1:Y:S01]  /*0020*/  LDCU.64 UR12, c[0x0][0x380] ;  /* 0x00007000ff0c77ac */ /* 0x000e620008000a00 */
[----:B------:R-:W2:Y:S01]  /*0030*/  S2R R8, SR_TID.X ;  /* 0x0000000000087919 */ /* 0x000ea20000002100 */
[----:B------:R-:W-:Y:S01]  /*0040*/  BSSY.RECONVERGENT B0, `(.L_x_17) ;  /* 0x0000020000007945 */ /* 0x000fe20003800200 */
[----:B-1----:R-:W-:-:S04]  /*0050*/  USHF.L.U32 UR14, UR13, 0x7, URZ ;  /* 0x000000070d0e7899 */ /* 0x002fc800080006ff */
[----:B0-----:R-:W-:-:S04]  /*0060*/  UIMAD UR10, UR14, UR10, URZ ;  /* 0x0000000a0e0a72a4 */ /* 0x001fc8000f8e02ff */
[----:B------:R-:W-:-:S04]  /*0070*/  UIADD3 UR11, UPT, UPT, -UR10, UR12, URZ ;  /* 0x0000000c0a0b7290 */ /* 0x000fc8000fffe1ff */
[----:B------:R-:W-:Y:S01]  /*0080*/  UISETP.LT.AND UP0, UPT, UR14, UR11, UPT ;  /* 0x0000000b0e00728c */ /* 0x000fe2000bf01270 */
[----:B--2---:R-:W-:-:S03]  /*0090*/  SHF.L.U32 R0, R8, 0x7, RZ ;  /* 0x0000000708007819 */ /* 0x004fc600000006ff */
[----:B------:R-:W-:-:S04]  /*00a0*/  USEL UR12, UR14, UR11, UP0 ;  /* 0x0000000b0e0c7287 */ /* 0x000fc80008000000 */
[----:B------:R-:W-:-:S06]  /*00b0*/  USHF.L.U32 UR4, UR12, 0x2, URZ ;  /* 0x000000020c047899 */ /* 0x000fcc00080006ff */
[----:B------:R-:W-:-:S13]  /*00c0*/  ISETP.GE.AND P0, PT, R0, UR4, PT ;  /* 0x0000000400007c0c */ /* 0x000fda000bf06270 */
[----:B------:R-:W-:Y:S05]  /*00d0*/  @P0 BRA `(.L_x_18) ;  /* 0x0000000000580947 */ /* 0x000fea0003800000 */
[----:B------:R-:W0:Y:S01]  /*00e0*/  LDC.64 R2, c[0x0][0x3a0] ;  /* 0x0000e800ff027b82 */ /* 0x000e220000000a00 */
[----:B------:R-:W-:Y:S01]  /*00f0*/  IMAD.U32 R5, RZ, RZ, UR10 ;  /* 0x0000000aff057e24 */ /* 0x000fe2000f8e00ff */
[----:B------:R-:W-:Y:S01]  /*0100*/  BSSY.RECONVERGENT B1, `(.L_x_19) ;  /* 0x000000a000017945 */ /* 0x000fe20003800200 */
[----:B------:R-:W-:Y:S01]  /*0110*/  MOV R4, R0 ;  /* 0x0000000000047202 */ /* 0x000fe20000000f00 */
[----:B0-----:R-:W-:-:S04]  /*0120*/  IMAD.WIDE.U32 R2, R8, 0x80, R2 ;  /* 0x0000008008027825 */ /* 0x001fc800078e0002 */
[----:B------:R-:W-:-:S07]  /*0130*/  IMAD.WIDE R2, R5, 0x4, R2 ;  /* 0x0000000405027825 */ /* 0x000fce00078e0202 */
.L_x_20:
[----:B------:R-:W-:Y:S01]  /*0140*/  VIADD R4, R4, 0x4000 ;  /* 0x0000400004047836 */ /* 0x000fe20000000000 */
[----:B------:R0:W-:Y:S04]  /*0150*/  CCTL.E.PF2 [R2] ;  /* 0x000000000200798f */ /* 0x0001e80000800100 */
[----:B------:R-:W-:Y:S02]  /*0160*/  ISETP.GE.AND P0, PT, R4, UR4, PT ;  /* 0x0000000404007c0c */ /* 0x000fe4000bf06270 */
[----:B0-----:R-:W-:-:S04]  /*0170*/  IADD3 R2, P1, PT, R2, 0x4000, RZ ;  /* 0x0000400002027810 */ /* 0x001fc80007f3e0ff */
[----:B------:R-:W-:-:S07]  /*0180*/  IADD3.X R3, PT, PT, RZ, R3, RZ, P1, !PT ;  /* 0x00000003ff037210 */ /* 0x000fce0000ffe4ff */
[----:B------:R-:W-:Y:S05]  /*0190*/  @!P0 BRA `(.L_x_20) ;  /* 0xfffffffc00e88947 */ /* 0x000fea000383ffff */
[----:B------:R-:W-:Y:S05]  /*01a0*/  BSYNC.RECONVERGENT B1 ;  /* 0x0000000000017941 */ /* 0x000fea0003800200 */
.L_x_19:
[----:B------:R-:W0:Y:S02]  /*01b0*/  LDC.64 R2, c[0x0][0x3b0] ;  /* 0x0000ec00ff027b82 */ /* 0x000e240000000a00 */
[----:B0-----:R-:W-:-:S04]  /*01c0*/  IMAD.WIDE.U32 R2, R8, 0x80, R2 ;  /* 0x0000008008027825 */ /* 0x001fc800078e0002 */
[----:B------:R-:W-:-:S07]  /*01d0*/  IMAD.WIDE R2, R5, 0x4, R2 ;  /* 0x0000000405027825 */ /* 0x000fce00078e0202 */
.L_x_21:
[----:B------:R-:W-:Y:S01]  /*01e0*/  VIADD R0, R0, 0x4000 ;  /* 0x0000400000007836 */ /* 0x000fe20000000000 */
[----:B------:R0:W-:Y:S04]  /*01f0*/  CCTL.E.PF2 [R2] ;  /* 0x000000000200798f */ /* 0x0001e80000800100 */
[----:B------:R-:W-:Y:S02]  /*0200*/  ISETP.GE.AND P0, PT, R0, UR4, PT ;  /* 0x0000000400007c0c */ /* 0x000fe4000bf06270 */
[----:B0-----:R-:W-:-:S04]  /*0210*/  IADD3 R2, P1, PT, R2, 0x4000, RZ ;  /* 0x0000400002027810 */ /* 0x001fc80007f3e0ff */
[----:B------:R-:W-:-:S07]  /*0220*/  IADD3.X R3, PT, PT, RZ, R3, RZ, P1, !PT ;  /* 0x00000003ff037210 */ /* 0x000fce0000ffe4ff */
[----:B------:R-:W-:Y:S05]  /*0230*/  @!P0 BRA `(.L_x_21) ;  /* 0xfffffffc00e88947 */ /* 0x000fea000383ffff */
.L_x_18:
[----:B------:R-:W-:Y:S05]  /*0240*/  BSYNC.RECONVERGENT B0 ;  /* 0x0000000000007941 */ /* 0x000fea0003800200 */
.L_x_17:
[----:B------:R-:W0:Y:S01]  /*0250*/  LDCU.64 UR4, c[0x0][0x3a0] ;  /* 0x00007400ff0477ac */ /* 0x000e220008000a00 */
[----:B------:R-:W1:Y:S01]  /*0260*/  LDCU.64 UR6, c[0x0][0x3b0] ;  /* 0x00007600ff0677ac */ /* 0x000e620008000a00 */
[----:B------:R-:W2:Y:S01]  /*0270*/  LDCU.64 UR8, c[0x0][0x398] ;  /* 0x00007300ff0877ac */ /* 0x000ea20008000a00 */
[----:B------:R-:W-:Y:S01]  /*0280*/  UISETP.GT.AND UP0, UPT, UR14, UR11, UPT ;  /* 0x0000000b0e00728c */ /* 0x000fe2000bf04270 */
[----:B------:R-:W3:Y:S01]  /*0290*/  LDCU.64 UR16, c[0x0][0x358] ;  /* 0x00006b00ff1077ac */ /* 0x000ee20008000a00 */
[----:B0-----:R-:W-:Y:S02]  /*02a0*/  UIMAD.WIDE UR4, UR10, 0x4, UR4 ;  /* 0x000000040a0478a5 */ /* 0x001fe4000f8e0204 */
[----:B-1----:R-:W-:Y:S02]  /*02b0*/  UIMAD.WIDE UR6, UR10, 0x4, UR6 ;  /* 0x000000040a0678a5 */ /* 0x002fe4000f8e0206 */
[----:B--2---:R-:W-:-:S03]  /*02c0*/  UIMAD.WIDE UR8, UR10, 0x8, UR8 ;  /* 0x000000080a0878a5 */ /* 0x004fc6000f8e0208 */
[----:B---3--:R-:W-:Y:S09]  /*02d0*/  BRA.U UP0, `(.L_x_22) ;  /* 0x0000000d00487547 */ /* 0x008ff2000b800000 */
[----:B------:R-:W-:-:S06]  /*02e0*/  UISETP.GE.AND UP0, UPT, UR13, 0x1, UPT ;  /* 0x000000010d00788c */ /* 0x000fcc000bf06270 */
[----:B------:R-:W-:-:S13]  /*02f0*/  PLOP3.LUT P0, PT, PT, PT, UP0, 0x80, 0x8 ;  /* 0x000000000008781c */ /* 0x000fda0003f0f008 */
[----:B------:R-:W-:Y:S05]  /*0300*/  @!P0 EXIT ;  /* 0x000000000000894d */ /* 0x000fea0003800000 */
[----:B------:R-:W-:Y:S01]  /*0310*/  UISETP.GE.U32.AND UP0, UPT, UR13, 0x8, UPT ;  /* 0x000000080d00788c */ /* 0x000fe2000bf06070 */
[----:B------:R-:W-:-:S08]  /*0320*/  IMAD.MOV.U32 R7, RZ, RZ, RZ ;  /* 0x000000ffff077224 */ /* 0x000fd000078e00ff */
[----:B------:R-:W-:Y:S05]  /*0330*/  BRA.U !UP0, `(.L_x_23) ;  /* 0x0000000508a07547 */ /* 0x000fea000b800000 */
[----:B------:R-:W0:Y:S01]  /*0340*/  LDC.64 R2, c[0x0][0x388] ;  /* 0x0000e200ff027b82 */ /* 0x000e220000000a00 */
[----:B------:R-:W-:Y:S02]  /*0350*/  HFMA2 R11, -RZ, RZ, 0, 4.76837158203125e-07 ;  /* 0x00000008ff0b7431 */ /* 0x000fe400000001ff */
[C---:B------:R-:W-:Y:S01]  /*0360*/  IMAD.WIDE.U32 R6, R8.reuse, 0x4, RZ ;  /* 0x0000000408067825 */ /* 0x040fe200078e00ff */
[----:B------:R-:W-:Y:S02]  /*0370*/  ULOP3.LUT UR10, UR13, 0x7ffffff8, URZ, 0xc0, !UPT ;  /* 0x7ffffff80d0a7892 */ /* 0x000fe4000f8ec0ff */
[----:B------:R-:W-:Y:S01]  /*0380*/  UIADD3 UR11, UP0, UPT, UR8, 0xc00, URZ ;  /* 0x00000c00080b7890 */ /* 0x000fe2000ff1e0ff */
[----:B------:R-:W-:Y:S01]  /*0390*/  IMAD.MOV.U32 R0, RZ, RZ, R6 ;  /* 0x000000ffff007224 */ /* 0x000fe200078e0006 */
[----:B------:R-:W1:Y:S01]  /*03a0*/  LDCU.64 UR14, c[0x0][0x390] ;  /* 0x00007200ff0e77ac */ /* 0x000e620008000a00 */
[C---:B------:R-:W-:Y:S01]  /*03b0*/  IMAD.WIDE.U32 R10, R8.reuse, R11, UR8 ;  /* 0x00000008080a7e25 */ /* 0x040fe2000f8e000b */
[----:B------:R-:W-:Y:S01]  /*03c0*/  IADD3 R8, PT, PT, R8, 0x80, RZ ;  /* 0x0000008008087810 */ /* 0x000fe20007ffe0ff */
[----:B------:R-:W-:-:S02]  /*03d0*/  UIADD3.X UR12, UPT, UPT, URZ, UR9, URZ, UP0, !UPT ;  /* 0x00000009ff0c7290 */ /* 0x000fc400087fe4ff */
[----:B------:R-:W-:Y:S01]  /*03e0*/  IMAD.MOV.U32 R9, RZ, RZ, R11 ;  /* 0x000000ffff097224 */ /* 0x000fe200078e000b */
[----:B------:R-:W-:Y:S01]  /*03f0*/  MOV R6, R10 ;  /* 0x0000000a00067202 */ /* 0x000fe20000000f00 */
[----:B------:R-:W-:Y:S01]  /*0400*/  UIADD3 UR10, UPT, UPT, -UR10, URZ, URZ ;  /* 0x000000ff0a0a7290 */ /* 0x000fe2000fffe1ff */
[----:B01----:R-:W-:-:S11]  /*0410*/  DADD R4, -R2, 1 ;  /* 0x3ff0000002047429 */ /* 0x003fd60000000100 */
.L_x_24:
[----:B------:R-:W-:-:S04]  /*0420*/  IADD3 R20, P0, PT, R0, UR6, RZ ;  /* 0x0000000600147c10 */ /* 0x000fc8000ff1e0ff */
[----:B------:R-:W-:-:S05]  /*0430*/  IADD3.X R21, PT, PT, R7, UR7, RZ, P0, !PT ;  /* 0x0000000707157c10 */ /* 0x000fca00087fe4ff */
[----:B------:R-:W2:Y:S01]  /*0440*/  LDG.E R20, desc[UR16][R20.64] ;  /* 0x0000001014147981 */ /* 0x000ea2000c1e1900 */
[----:B-1----:R-:W-:-:S04]  /*0450*/  IADD3 R18, P0, PT, R0, UR4, RZ ;  /* 0x0000000400127c10 */ /* 0x002fc8000ff1e0ff */
[----:B------:R-:W-:-:S05]  /*0460*/  IADD3.X R19, PT, PT, R7, UR5, RZ, P0, !PT ;  /* 0x0000000507137c10 */ /* 0x000fca00087fe4ff */
[----:B------:R-:W3:Y:S01]  /*0470*/  LDG.E R18, desc[UR16][R18.64] ;  /* 0x0000001012127981 */ /* 0x000ee2000c1e1900 */
[----:B------:R-:W-:Y:S01]  /*0480*/  MOV R13, 0x0 ;  /* 0x00000000000d7802 */ /* 0x000fe20000000f00 */
[----:B------:R-:W-:Y:S01]  /*0490*/  IMAD.MOV.U32 R12, RZ, RZ, 0x600 ;  /* 0x00000600ff0c7424 */ /* 0x000fe200078e00ff */
[----:B------:R-:W-:Y:S01]  /*04a0*/  MOV R23, R9 ;  /* 0x0000000900177202 */ /* 0x000fe20000000f00 */
[----:B------:R-:W-:Y:S02]  /*04b0*/  IMAD.MOV.U32 R22, RZ, RZ, R6 ;  /* 0x000000ffff167224 */ /* 0x000fe400078e0006 */
[----:B------:R-:W-:Y:S01]  /*04c0*/  IMAD.WIDE R12, R8, 0x4, R12 ;  /* 0x00000004080c7825 */ /* 0x000fe200078e020c */
[----:B--2---:R-:W0:Y:S08]  /*04d0*/  I2F.F64 R10, R20 ;  /* 0x00000014000a7312 */ /* 0x004e300000201c00 */
[----:B---3--:R-:W1:Y:S01]  /*04e0*/  I2F.F64 R14, R18 ;  /* 0x00000012000e7312 */ /* 0x008e620000201c00 */
[----:B0-----:R-:W-:-:S08]  /*04f0*/  DMUL R10, R10, UR14 ;  /* 0x0000000e0a0a7c28 */ /* 0x001fd00008000000 */
[----:B------:R-:W-:Y:S01]  /*0500*/  DMUL R16, R10, R4 ;  /* 0x000000040a107228 */ /* 0x000fe20000000000 */
[----:B------:R-:W-:-:S04]  /*0510*/  IADD3 R10, P0, PT, R12, UR6, RZ ;  /* 0x000000060c0a7c10 */ /* 0x000fc8000ff1e0ff */
[----:B------:R-:W-:-:S03]  /*0520*/  IADD3.X R11, PT, PT, R13, UR7, RZ, P0, !PT ;  /* 0x000000070d0b7c10 */ /* 0x000fc600087fe4ff */
[----:B-1----:R-:W-:-:S07]  /*0530*/  DFMA R14, R14, R2, R16 ;  /* 0x000000020e0e722b */ /* 0x002fce0000000010 */
[----:B------:R0:W-:Y:S04]  /*0540*/  STG.E.64 desc[UR16][R22.64], R14 ;  /* 0x0000000e16007986 */ /* 0x0001e8000c101b10 */
[----:B------:R-:W2:Y:S01]  /*0550*/  LDG.E R25, desc[UR16][R10.64+-0x600] ;  /* 0xfffa00100a197981 */ /* 0x000ea2000c1e1900 */
[----:B------:R-:W-:-:S04]  /*0560*/  IADD3 R12, P0, PT, R12, UR4, RZ ;  /* 0x000000040c0c7c10 */ /* 0x000fc8000ff1e0ff */
[----:B------:R-:W-:-:S05]  /*0570*/  IADD3.X R13, PT, PT, R13, UR5, RZ, P0, !PT ;  /* 0x000000050d0d7c10 */ /* 0x000fca00087fe4ff */
[----:B------:R-:W3:Y:S01]  /*0580*/  LDG.E R24, desc[UR16][R12.64+-0x600] ;  /* 0xfffa00100c187981 */ /* 0x000ee2000c1e1900 */
[----:B------:R-:W-:Y:S01]  /*0590*/  MOV R21, UR12 ;  /* 0x0000000c00157c02 */ /* 0x000fe20008000f00 */
[----:B------:R-:W-:-:S04]  /*05a0*/  IMAD.U32 R20, RZ, RZ, UR11 ;  /* 0x0000000bff147e24 */ /* 0x000fc8000f8e00ff */
[----:B0-----:R-:W-:Y:S01]  /*05b0*/  IMAD.WIDE R14, R8, 0x8, R20 ;  /* 0x00000008080e7825 */ /* 0x001fe200078e0214 */
        /* <DEDUP_REMOVED lines=24> */
[----:B-1----:R-:W1:Y:S02]  /*0740*/  I2F.F64 R18, R23 ;  /* 0x0000001700127312 */ /* 0x002e640000201c00 */
[----:B-1----:R-:W-:-:S06]  /*0750*/  DMUL R20, R18, UR14 ;  /* 0x0000000e12147c28 */ /* 0x002fcc0008000000 */
[----:B--2---:R-:W1:Y:S02]  /*0760*/  I2F.F64 R18, R22 ;  /* 0x0000001600127312 */ /* 0x004e640000201c00 */
        /* <DEDUP_REMOVED lines=21> */
[----:B------:R-:W-:Y:S01]  /*08c0*/  UIADD3 UR10, UPT, UPT, UR10, 0x8, URZ ;  /* 0x000000080a0a7890 */ /* 0x000fe2000fffe0ff */
[----:B------:R-:W-:Y:S01]  /*08d0*/  IADD3 R6, P0, PT, R6, 0x2000, RZ ;  /* 0x0000200006067810 */ /* 0x000fe20007f1e0ff */
[----:B------:R-:W-:Y:S01]  /*08e0*/  VIADD R8, R8, 0x400 ;  /* 0x0000040008087836 */ /* 0x000fe20000000000 */
[----:B------:R-:W-:Y:S01]  /*08f0*/  IADD3 R0, P1, PT, R0, 0x1000, RZ ;  /* 0x0000100000007810 */ /* 0x000fe20007f3e0ff */
[----:B------:R-:W-:-:S02]  /*0900*/  UISETP.NE.AND UP0, UPT, UR10, URZ, UPT ;  /* 0x000000ff0a00728c */ /* 0x000fc4000bf05270 */
[----:B------:R-:W-:Y:S01]  /*0910*/  IMAD.X R9, RZ, RZ, R9, P0 ;  /* 0x000000ffff097224 */ /* 0x000fe200000e0609 */
[----:B------:R-:W-:Y:S01]  /*0920*/  IADD3.X R7, PT, PT, RZ, R7, RZ, P1, !PT ;  /* 0x00000007ff077210 */ /* 0x000fe20000ffe4ff */
[----:B0-----:R-:W0:Y:S02]  /*0930*/  I2F.F64 R16, R25 ;  /* 0x0000001900107312 */ /* 0x001e240000201c00 */
[----:B0-----:R-:W-:-:S06]  /*0940*/  DMUL R20, R16, UR14 ;  /* 0x0000000e10147c28 */ /* 0x001fcc0008000000 */
[----:B--2---:R-:W0:Y:S02]  /*0950*/  I2F.F64 R16, R24 ;  /* 0x0000001800107312 */ /* 0x004e240000201c00 */
[----:B------:R-:W-:-:S08]  /*0960*/  DMUL R20, R4, R20 ;  /* 0x0000001404147228 */ /* 0x000fd00000000000 */
[----:B0-----:R-:W-:-:S07]  /*0970*/  DFMA R16, R16, R2, R20 ;  /* 0x000000021010722b */ /* 0x001fce0000000014 */
[----:B------:R1:W-:Y:S01]  /*0980*/  STG.E.64 desc[UR16][R14.64+0xc00], R16 ;  /* 0x000c00100e007986 */ /* 0x0003e2000c101b10 */
[----:B------:R-:W-:Y:S05]  /*0990*/  BRA.U UP0, `(.L_x_24) ;  /* 0xfffffff900a07547 */ /* 0x000fea000b83ffff */
[----:B------:R-:W-:-:S06]  /*09a0*/  ULOP3.LUT UR10, UR13, 0x7ffffff8, URZ, 0xc0, !UPT ;  /* 0x7ffffff80d0a7892 */ /* 0x000fcc000f8ec0ff */
[----:B------:R-:W-:-:S07]  /*09b0*/  MOV R7, UR10 ;  /* 0x0000000a00077c02 */ /* 0x000fce0008000f00 */
.L_x_23:
[----:B------:R-:W-:-:S06]  /*09c0*/  ULOP3.LUT UP0, UR10, UR13, 0x7, URZ, 0xc0, !UPT ;  /* 0x000000070d0a7892 */ /* 0x000fcc000f80c0ff */
[----:B------:R-:W-:-:S13]  /*09d0*/  PLOP3.LUT P0, PT, PT, PT, UP0, 0x80, 0x8 ;  /* 0x000000000008781c */ /* 0x000fda0003f0f008 */
[----:B------:R-:W-:Y:S05]  /*09e0*/  @!P0 EXIT ;  /* 0x000000000000894d */ /* 0x000fea0003800000 */
[----:B------:R-:W0:Y:S01]  /*09f0*/  LDC.64 R4, c[0x0][0x388] ;  /* 0x0000e200ff047b82 */ /* 0x000e220000000a00 */
[----:B------:R-:W2:Y:S01]  /*0a00*/  S2R R0, SR_TID.X ;  /* 0x0000000000007919 */ /* 0x000ea20000002100 */
[----:B------:R-:W-:Y:S02]  /*0a10*/  UISETP.GE.U32.AND UP0, UPT, UR10, 0x4, UPT ;  /* 0x000000040a00788c */ /* 0x000fe4000bf06070 */
[----:B------:R-:W-:Y:S01]  /*0a20*/  ULOP3.LUT UR10, UR13, 0x3, URZ, 0xc0, !UPT ;  /* 0x000000030d0a7892 */ /* 0x000fe2000f8ec0ff */
[----:B0-----:R-:W-:-:S06]  /*0a30*/  DADD R2, -R4, 1 ;  /* 0x3ff0000004027429 */ /* 0x001fcc0000000100 */
[----:B--2---:R-:W-:Y:S05]  /*0a40*/  BRA.U !UP0, `(.L_x_25) ;  /* 0x0000000108a47547 */ /* 0x004fea000b800000 */
[----:B------:R-:W-:Y:S01]  /*0a50*/  MOV R11, 0x4 ;  /* 0x00000004000b7802 */ /* 0x000fe20000000f00 */
[----:B------:R-:W-:Y:S01]  /*0a60*/  IMAD R6, R7, 0x80, R0 ;  /* 0x0000008007067824 */ /* 0x000fe200078e0200 */
[----:B------:R-:W0:Y:S03]  /*0a70*/  LDCU.64 UR14, c[0x0][0x390] ;  /* 0x00007200ff0e77ac */ /* 0x000e260008000a00 */
[----:B------:R-:W-:-:S05]  /*0a80*/  IMAD.WIDE R10, R6, R11, UR6 ;  /* 0x00000006060a7e25 */ /* 0x000fca000f8e020b */
[----:B-1----:R-:W2:Y:S01]  /*0a90*/  LDG.E R18, desc[UR16][R10.64] ;  /* 0x000000100a127981 */ /* 0x002ea2000c1e1900 */
[----:B------:R-:W-:-:S04]  /*0aa0*/  IMAD.MOV.U32 R9, RZ, RZ, 0x4 ;  /* 0x00000004ff097424 */ /* 0x000fc800078e00ff */
[----:B------:R-:W-:-:S05]  /*0ab0*/  IMAD.WIDE R8, R6, R9, UR4 ;  /* 0x0000000406087e25 */ /* 0x000fca000f8e0209 */
[----:B------:R-:W3:Y:S01]  /*0ac0*/  LDG.E R20, desc[UR16][R8.64] ;  /* 0x0000001008147981 */ /* 0x000ee2000c1e1900 */
[----:B------:R-:W-:Y:S01]  /*0ad0*/  MOV R17, 0x8 ;  /* 0x0000000800117802 */ /* 0x000fe20000000f00 */
        /* <DEDUP_REMOVED lines=32> */
.L_x_25:
[----:B------:R-:W-:-:S13]  /*0ce0*/  ISETP.NE.AND P0, PT, RZ, UR10, PT ;  /* 0x0000000aff007c0c */ /* 0x000fda000bf05270 */
[----:B------:R-:W-:Y:S05]  /*0cf0*/  @!P0 EXIT ;  /* 0x000000000000894d */ /* 0x000fea0003800000 */
[----:B------:R-:W-:-:S09]  /*0d00*/  UISETP.NE.AND UP0, UPT, UR10, 0x1, UPT ;  /* 0x000000010a00788c */ /* 0x000fd2000bf05270 */
[----:B------:R-:W-:Y:S05]  /*0d10*/  BRA.U !UP0, `(.L_x_26) ;  /* 0x0000000108647547 */ /* 0x000fea000b800000 */
[----:B01----:R-:W-:Y:S01]  /*0d20*/  LEA R16, R7, R0, 0x7 ;  /* 0x0000000007107211 */ /* 0x003fe200078e38ff */
[----:B------:R-:W-:Y:S01]  /*0d30*/  IMAD.MOV.U32 R13, RZ, RZ, 0x4 ;  /* 0x00000004ff0d7424 */ /* 0x000fe200078e00ff */
[----:B------:R-:W-:Y:S01]  /*0d40*/  MOV R11, 0x4 ;  /* 0x00000004000b7802 */ /* 0x000fe20000000f00 */
[----:B------:R-:W0:Y:S02]  /*0d50*/  LDCU.64 UR10, c[0x0][0x390] ;  /* 0x00007200ff0a77ac */ /* 0x000e240008000a00 */
[----:B------:R-:W-:-:S05]  /*0d60*/  IMAD.WIDE R12, R16, R13, UR6 ;  /* 0x00000006100c7e25 */ /* 0x000fca000f8e020d */
[----:B------:R-:W2:Y:S01]  /*0d70*/  LDG.E R18, desc[UR16][R12.64] ;  /* 0x000000100c127981 */ /* 0x000ea2000c1e1900 */
[----:B------:R-:W-:-:S05]  /*0d80*/  IMAD.WIDE R10, R16, R11, UR4 ;  /* 0x00000004100a7e25 */ /* 0x000fca000f8e020b */
        /* <DEDUP_REMOVED lines=9> */
[----:B------:R-:W3:Y:S04]  /*0e20*/  LDG.E R12, desc[UR16][R12.64+0x200] ;  /* 0x000200100c0c7981 */ /* 0x000ee8000c1e1900 */
[----:B------:R-:W4:Y:S01]  /*0e30*/  LDG.E R10, desc[UR16][R10.64+0x200] ;  /* 0x000200100a0a7981 */ /* 0x000f22000c1e1900 */
[----:B------:R-:W-:Y:S01]  /*0e40*/  IADD3 R7, PT, PT, R7, 0x2, RZ ;  /* 0x0000000207077810 */ /* 0x000fe20007ffe0ff */
[----:B---3--:R-:W0:Y:S02]  /*0e50*/  I2F.F64 R16, R12 ;  /* 0x0000000c00107312 */ /* 0x008e240000201c00 */
[----:B0-----:R-:W-:-:S06]  /*0e60*/  DMUL R18, R16, UR10 ;  /* 0x0000000a10127c28 */ /* 0x001fcc0008000000 */
[----:B----4-:R-:W0:Y:S02]  /*0e70*/  I2F.F64 R16, R10 ;  /* 0x0000000a00107312 */ /* 0x010e240000201c00 */
[----:B------:R-:W-:-:S08]  /*0e80*/  DMUL R18, R2, R18 ;  /* 0x0000001202127228 */ /* 0x000fd00000000000 */
[----:B0-----:R-:W-:-:S07]  /*0e90*/  DFMA R16, R16, R4, R18 ;  /* 0x000000041010722b */ /* 0x001fce0000000012 */
[----:B------:R2:W-:Y:S04]  /*0ea0*/  STG.E.64 desc[UR16][R8.64+0x400], R16 ;  /* 0x0004001008007986 */ /* 0x0005e8000c101b10 */
.L_x_26:
[----:B------:R-:W-:-:S04]  /*0eb0*/  ULOP3.LUT UR10, UR13, 0x1, URZ, 0xc0, !UPT ;  /* 0x000000010d0a7892 */ /* 0x000fc8000f8ec0ff */
[----:B------:R-:W-:-:S06]  /*0ec0*/  UISETP.NE.U32.AND UP0, UPT, UR10, 0x1, UPT ;  /* 0x000000010a00788c */ /* 0x000fcc000bf05070 */
[----:B------:R-:W-:-:S13]  /*0ed0*/  PLOP3.LUT P0, PT, PT, PT, UP0, 0x80, 0x8 ;  /* 0x000000000008781c */ /* 0x000fda0003f0f008 */
[----:B------:R-:W-:Y:S05]  /*0ee0*/  @P0 EXIT ;  /* 0x000000000000094d */ /* 0x000fea0003800000 */
[----:B------:R-:W-:Y:S01]  /*0ef0*/  MOV R11, 0x4 ;  /* 0x00000004000b7802 */ /* 0x000fe20000000f00 */
[----:B------:R-:W-:Y:S01]  /*0f00*/  IMAD R0, R7, 0x80, R0 ;  /* 0x0000008007007824 */ /* 0x000fe200078e0200 */
[----:B------:R-:W0:Y:S03]  /*0f10*/  LDCU.64 UR10, c[0x0][0x390] ;  /* 0x00007200ff0a77ac */ /* 0x000e260008000a00 */
[----:B------:R-:W-:-:S06]  /*0f20*/  IMAD.WIDE R10, R0, R11, UR6 ;  /* 0x00000006000a7e25 */ /* 0x000fcc000f8e020b */
[----:B------:R-:W2:Y:S01]  /*0f30*/  LDG.E R10, desc[UR16][R10.64] ;  /* 0x000000100a0a7981 */ /* 0x000ea2000c1e1900 */
[----:B------:R-:W-:-:S04]  /*0f40*/  IMAD.MOV.U32 R7, RZ, RZ, 0x4 ;  /* 0x00000004ff077424 */ /* 0x000fc800078e00ff */
[----:B------:R-:W-:-:S06]  /*0f50*/  IMAD.WIDE R6, R0, R7, UR4 ;  /* 0x0000000400067e25 */ /* 0x000fcc000f8e0207 */
[----:B------:R-:W3:Y:S01]  /*0f60*/  LDG.E R6, desc[UR16][R6.64] ;  /* 0x0000001006067981 */ /* 0x000ee2000c1e1900 */
[----:B--2---:R-:W0:Y:S02]  /*0f70*/  I2F.F64 R8, R10 ;  /* 0x0000000a00087312 */ /* 0x004e240000201c00 */
[----:B0-----:R-:W-:-:S06]  /*0f80*/  DMUL R12, R8, UR10 ;  /* 0x0000000a080c7c28 */ /* 0x001fcc0008000000 */
[----:B---3--:R-:W0:Y:S02]  /*0f90*/  I2F.F64 R8, R6 ;  /* 0x0000000600087312 */ /* 0x008e240000201c00 */
[----:B------:R-:W-:Y:S01]  /*0fa0*/  DMUL R12, R2, R12 ;  /* 0x0000000c020c7228 */ /* 0x000fe20000000000 */
[----:B------:R-:W-:-:S05]  /*0fb0*/  MOV R3, 0x8 ;  /* 0x0000000800037802 */ /* 0x000fca0000000f00 */
[----:B------:R-:W-:Y:S02]  /*0fc0*/  IMAD.WIDE R2, R0, R3, UR8 ;  /* 0x0000000800027e25 */ /* 0x000fe4000f8e0203 */
[----:B0-----:R-:W-:-:S07]  /*0fd0*/  DFMA R8, R8, R4, R12 ;  /* 0x000000040808722b */ /* 0x001fce000000000c */
[----:B------:R-:W-:Y:S01]  /*0fe0*/  STG.E.64 desc[UR16][R2.64], R8 ;  /* 0x0000000802007986 */ /* 0x000fe2000c101b10 */
[----:B------:R-:W-:Y:S05]  /*0ff0*/  EXIT ;  /* 0x000000000000794d */ /* 0x000fea0003800000 */
.L_x_22:
[----:B------:R-:W-:-:S06]  /*1000*/  UISETP.GE.AND UP0, UPT, UR13, 0x1, UPT ;  /* 0x000000010d00788c */ /* 0x000fcc000bf06270 */
[----:B------:R-:W-:-:S13]  /*1010*/  PLOP3.LUT P0, PT, PT, PT, UP0, 0x80, 0x8 ;  /* 0x000000000008781c */ /* 0x000fda0003f0f008 */
[----:B------:R-:W-:Y:S05]  /*1020*/  @!P0 EXIT ;  /* 0x000000000000894d */ /* 0x000fea0003800000 */
[----:B------:R-:W0:Y:S01]  /*1030*/  LDC.64 R2, c[0x0][0x388] ;  /* 0x0000e200ff027b82 */ /* 0x000e220000000a00 */
[----:B------:R-:W1:Y:S01]  /*1040*/  S2R R0, SR_TID.X ;  /* 0x0000000000007919 */ /* 0x000e620000002100 */
[----:B------:R-:W-:Y:S01]  /*1050*/  UISETP.GE.U32.AND UP0, UPT, UR13, 0x8, UPT ;  /* 0x000000080d00788c */ /* 0x000fe2000bf06070 */
[----:B------:R-:W-:Y:S01]  /*1060*/  IMAD.MOV.U32 R5, RZ, RZ, RZ ;  /* 0x000000ffff057224 */ /* 0x000fe200078e00ff */
[----:B------:R-:W-:Y:S01]  /*1070*/  ULOP3.LUT UR10, UR13, 0x7, URZ, 0xc0, !UPT ;  /* 0x000000070d0a7892 */ /* 0x000fe2000f8ec0ff */
[----:B0-----:R-:W-:-:S06]  /*1080*/  DADD R2, -R2, 1 ;  /* 0x3ff0000002027429 */ /* 0x001fcc0000000100 */
[----:B-1----:R-:W-:Y:S05]  /*1090*/  BRA.U !UP0, `(.L_x_27) ;  /* 0x0000000508d47547 */ /* 0x002fea000b800000 */
[----:B------:R-:W-:Y:S01]  /*10a0*/  ULOP3.LUT UR11, UR13, 0x7ffffff8, URZ, 0xc0, !UPT ;  /* 0x7ffffff80d0b7892 */ /* 0x000fe2000f8ec0ff */
[----:B------:R-:W-:Y:S01]  /*10b0*/  MOV R10, RZ ;  /* 0x000000ff000a7202 */ /* 0x000fe20000000f00 */
[----:B------:R-:W0:Y:S04]  /*10c0*/  LDCU.64 UR14, c[0x0][0x390] ;  /* 0x00007200ff0e77ac */ /* 0x000e280008000a00 */
[----:B------:R-:W-:Y:S01]  /*10d0*/  IMAD.U32 R5, RZ, RZ, UR11 ;  /* 0x0000000bff057e24 */ /* 0x000fe2000f8e00ff */
[----:B------:R-:W1:Y:S06]  /*10e0*/  LDCU.64 UR18, c[0x0][0x388] ;  /* 0x00007100ff1277ac */ /* 0x000e6c0008000a00 */
.L_x_30:
[----:B------:R-:W-:Y:S01]  /*10f0*/  LEA R4, R10, R0, 0x7 ;  /* 0x000000000a047211 */ /* 0x000fe200078e38ff */
[----:B--2---:R-:W-:-:S03]  /*1100*/  IMAD.MOV.U32 R15, RZ, RZ, 0x4 ;  /* 0x00000004ff0f7424 */ /* 0x004fc600078e00ff */
[----:B------:R-:W-:Y:S02]  /*1110*/  ISETP.GE.AND P0, PT, R4, UR12, PT ;  /* 0x0000000c04007c0c */ /* 0x000fe4000bf06270 */
[----:B------:R-:W-:-:S11]  /*1120*/  MOV R9, 0x4 ;  /* 0x0000000400097802 */ /* 0x000fd60000000f00 */
[C---:B------:R-:W-:Y:S01]  /*1130*/  @!P0 IMAD.WIDE.U32 R14, R4.reuse, R15, UR6 ;  /* 0x00000006040e8e25 */ /* 0x040fe2000f8e000f */
[----:B------:R-:W2:Y:S04]  /*1140*/  @!P0 LDC.64 R16, c[0x0][0x390] ;  /* 0x0000e400ff108b82 */ /* 0x000ea80000000a00 */
[----:B------:R3:W4:Y:S01]  /*1150*/  @!P0 LDG.E R18, desc[UR16][R14.64] ;  /* 0x000000100e128981 */ /* 0x000722000c1e1900 */
[----:B------:R-:W-:-:S03]  /*1160*/  @!P0 IMAD.WIDE.U32 R8, R4, R9, UR4 ;  /* 0x0000000404088e25 */ /* 0x000fc6000f8e0009 */
[----:B------:R-:W5:Y:S03]  /*1170*/  @!P0 LDC.64 R6, c[0x0][0x388] ;  /* 0x0000e200ff068b82 */ /* 0x000f660000000a00 */
[----:B------:R-:W5:Y:S01]  /*1180*/  @!P0 LDG.E R8, desc[UR16][R8.64] ;  /* 0x0000001008088981 */ /* 0x000f62000c1e1900 */
[----:B------:R-:W-:Y:S01]  /*1190*/  VIADD R11, R4, 0x80 ;  /* 0x00000080040b7836 */ /* 0x000fe20000000000 */
[----:B---3--:R-:W-:Y:S01]  /*11a0*/  MOV R15, 0x8 ;  /* 0x00000008000f7802 */ /* 0x008fe20000000f00 */
[----:B------:R-:W-:-:S03]  /*11b0*/  IMAD.MOV.U32 R20, RZ, RZ, 0x4 ;  /* 0x00000004ff147424 */ /* 0x000fc600078e00ff */
[----:B------:R-:W-:Y:S01]  /*11c0*/  ISETP.GE.AND P1, PT, R11, UR12, PT ;  /* 0x0000000c0b007c0c */ /* 0x000fe2000bf26270 */
[----:B------:R-:W-:Y:S01]  /*11d0*/  @!P0 IMAD.WIDE.U32 R14, R4, R15, UR8 ;  /* 0x00000008040e8e25 */ /* 0x000fe2000f8e000f */
[----:B----4-:R-:W2:Y:S02]  /*11e0*/  @!P0 I2F.F64 R12, R18 ;  /* 0x00000012000c8312 */ /* 0x010ea40000201c00 */
[----:B--2---:R-:W-:-:S06]  /*11f0*/  @!P0 DMUL R16, R12, R16 ;  /* 0x000000100c108228 */ /* 0x004fcc0000000000 */
[----:B-----5:R-:W2:Y:S02]  /*1200*/  @!P0 I2F.F64 R12, R8 ;  /* 0x00000008000c8312 */ /* 0x020ea40000201c00 */
[----:B------:R-:W-:-:S08]  /*1210*/  @!P0 DMUL R16, R2, R16 ;  /* 0x0000001002108228 */ /* 0x000fd00000000000 */
[----:B--2---:R-:W-:Y:S01]  /*1220*/  @!P0 DFMA R16, R12, R6, R16 ;  /* 0x000000060c10822b */ /* 0x004fe20000000010 */
[C---:B------:R-:W-:Y:S01]  /*1230*/  IMAD.WIDE R6, R11.reuse, R20, UR6 ;  /* 0x000000060b067e25 */ /* 0x040fe2000f8e0214 */
[----:B------:R-:W-:Y:S01]  /*1240*/  MOV R8, 0x4 ;  /* 0x0000000400087802 */ /* 0x000fe20000000f00 */
[----:B------:R-:W2:Y:S04]  /*1250*/  @!P1 LDC.64 R20, c[0x0][0x390] ;  /* 0x0000e400ff149b82 */ /* 0x000ea80000000a00 */
[----:B------:R3:W-:Y:S04]  /*1260*/  @!P0 STG.E.64 desc[UR16][R14.64], R16 ;  /* 0x000000100e008986 */ /* 0x0007e8000c101b10 */
[----:B------:R-:W4:Y:S01]  /*1270*/  @!P1 LDG.E R23, desc[UR16][R6.64] ;  /* 0x0000001006179981 */ /* 0x000f22000c1e1900 */
[----:B------:R-:W-:Y:S01]  /*1280*/  IMAD.WIDE R8, R11, R8, UR4 ;  /* 0x000000040b087e25 */ /* 0x000fe2000f8e0208 */
[----:B------:R-:W5:Y:S04]  /*1290*/  @!P1 LDC.64 R12, c[0x0][0x388] ;  /* 0x0000e200ff0c9b82 */ /* 0x000f680000000a00 */
[----:B------:R-:W5:Y:S01]  /*12a0*/  @!P1 LDG.E R22, desc[UR16][R8.64] ;  /* 0x0000001008169981 */ /* 0x000f62000c1e1900 */
[----:B------:R-:W-:Y:S01]  /*12b0*/  VIADD R24, R4, 0x100 ;  /* 0x0000010004187836 */ /* 0x000fe20000000000 */
[----:B---3--:R-:W-:-:S04]  /*12c0*/  MOV R14, 0x8 ;  /* 0x00000008000e7802 */ /* 0x008fc80000000f00 */
[----:B------:R-:W-:Y:S01]  /*12d0*/  ISETP.GE.AND P0, PT, R24, UR12, PT ;  /* 0x0000000c18007c0c */ /* 0x000fe2000bf06270 */
[----:B----4-:R-:W2:Y:S02]  /*12e0*/  @!P1 I2F.F64 R18, R23 ;  /* 0x0000001700129312 */ /* 0x010ea40000201c00 */
[----:B--2---:R-:W-:-:S06]  /*12f0*/  @!P1 DMUL R20, R18, R20 ;  /* 0x0000001412149228 */ /* 0x004fcc0000000000 */
[----:B-----5:R-:W2:Y:S02]  /*1300*/  @!P1 I2F.F64 R18, R22 ;  /* 0x0000001600129312 */ /* 0x020ea40000201c00 */
[----:B------:R-:W-:-:S08]  /*1310*/  @!P1 DMUL R20, R2, R20 ;  /* 0x0000001402149228 */ /* 0x000fd00000000000 */
[----:B--2---:R-:W-:Y:S01]  /*1320*/  @!P1 DFMA R18, R18, R12, R20 ;  /* 0x0000000c1212922b */ /* 0x004fe20000000014 */
[----:B------:R-:W-:Y:S01]  /*1330*/  IMAD.WIDE R12, R11, R14, UR8 ;  /* 0x000000080b0c7e25 */ /* 0x000fe2000f8e020e */
[----:B------:R-:W2:Y:S05]  /*1340*/  @!P0 LDC.64 R20, c[0x0][0x390] ;  /* 0x0000e400ff148b82 */ /* 0x000eaa0000000a00 */
[----:B------:R3:W-:Y:S04]  /*1350*/  @!P1 STG.E.64 desc[UR16][R12.64], R18 ;  /* 0x000000120c009986 */ /* 0x0007e8000c101b10 */
[----:B------:R-:W4:Y:S01]  /*1360*/  @!P0 LDG.E R23, desc[UR16][R6.64+0x200] ;  /* 0x0002001006178981 */ /* 0x000f22000c1e1900 */
[----:B------:R-:W5:Y:S03]  /*1370*/  @!P0 LDC.64 R14, c[0x0][0x388] ;  /* 0x0000e200ff0e8b82 */ /* 0x000f660000000a00 */
[----:B------:R-:W3:Y:S01]  /*1380*/  @!P0 LDG.E R11, desc[UR16][R8.64+0x200] ;  /* 0x00020010080b8981 */ /* 0x000ee2000c1e1900 */
[----:B------:R-:W-:-:S05]  /*1390*/  VIADD R22, R4, 0x180 ;  /* 0x0000018004167836 */ /* 0x000fca0000000000 */
[----:B------:R-:W-:Y:S01]  /*13a0*/  ISETP.GE.AND P1, PT, R22, UR12, PT ;  /* 0x0000000c16007c0c */ /* 0x000fe2000bf26270 */
[----:B----4-:R-:W2:Y:S02]  /*13b0*/  @!P0 I2F.F64 R16, R23 ;  /* 0x0000001700108312 */ /* 0x010ea40000201c00 */
[----:B--2---:R-:W-:-:S06]  /*13c0*/  @!P0 DMUL R20, R16, R20 ;  /* 0x0000001410148228 */ /* 0x004fcc0000000000 */
[----:B---3--:R-:W5:Y:S02]  /*13d0*/  @!P0 I2F.F64 R16, R11 ;  /* 0x0000000b00108312 */ /* 0x008f640000201c00 */
[----:B------:R-:W-:-:S08]  /*13e0*/  @!P0 DMUL R20, R2, R20 ;  /* 0x0000001402148228 */ /* 0x000fd00000000000 */
[----:B-----5:R-:W-:Y:S02]  /*13f0*/  @!P0 DFMA R16, R16, R14, R20 ;  /* 0x0000000e1010822b */ /* 0x020fe40000000014 */
[----:B------:R-:W2:Y:S05]  /*1400*/  @!P1 LDC.64 R20, c[0x0][0x390] ;  /* 0x0000e400ff149b82 */ /* 0x000eaa0000000a00 */
[----:B------:R3:W-:Y:S03]  /*1410*/  @!P0 STG.E.64 desc[UR16][R12.64+0x400], R16 ;  /* 0x000400100c008986 */ /* 0x0007e6000c101b10 */
[----:B------:R-:W4:Y:S01]  /*1420*/  @!P1 LDC.64 R14, c[0x0][0x388] ;  /* 0x0000e200ff0e9b82 */ /* 0x000f220000000a00 */
[----:B------:R-:W5:Y:S04]  /*1430*/  @!P1 LDG.E R24, desc[UR16][R6.64+0x400] ;  /* 0x0004001006189981 */ /* 0x000f68000c1e1900 */
[----:B------:R-:W3:Y:S01]  /*1440*/  @!P1 LDG.E R22, desc[UR16][R8.64+0x400] ;  /* 0x0004001008169981 */ /* 0x000ee2000c1e1900 */
[----:B------:R-:W-:-:S04]  /*1450*/  IADD3 R11, PT, PT, R4, 0x200, RZ ;  /* 0x00000200040b7810 */ /* 0x000fc80007ffe0ff */
[----:B------:R-:W-:Y:S01]  /*1460*/  ISETP.GE.AND P0, PT, R11, UR12, PT ;  /* 0x0000000c0b007c0c */ /* 0x000fe2000bf06270 */
[----:B-----5:R-:W2:Y:S02]  /*1470*/  @!P1 I2F.F64 R18, R24 ;  /* 0x0000001800129312 */ /* 0x020ea40000201c00 */
[----:B--2---:R-:W-:-:S06]  /*1480*/  @!P1 DMUL R20, R18, R20 ;  /* 0x0000001412149228 */ /* 0x004fcc0000000000 */
[----:B---3--:R-:W4:Y:S02]  /*1490*/  @!P1 I2F.F64 R18, R22 ;  /* 0x0000001600129312 */ /* 0x008f240000201c00 */
[----:B------:R-:W-:-:S08]  /*14a0*/  @!P1 DMUL R20, R2, R20 ;  /* 0x0000001402149228 */ /* 0x000fd00000000000 */
[----:B----4-:R-:W-:Y:S02]  /*14b0*/  @!P1 DFMA R18, R18, R14, R20 ;  /* 0x0000000e1212922b */ /* 0x010fe40000000014 */
[----:B------:R-:W2:Y:S05]  /*14c0*/  @!P0 LDC.64 R20, c[0x0][0x390] ;  /* 0x0000e400ff148b82 */ /* 0x000eaa0000000a00 */
[----:B------:R3:W-:Y:S03]  /*14d0*/  @!P1 STG.E.64 desc[UR16][R12.64+0x800], R18 ;  /* 0x000800120c009986 */ /* 0x0007e6000c101b10 */
[----:B------:R-:W4:Y:S01]  /*14e0*/  @!P0 LDC.64 R14, c[0x0][0x388] ;  /* 0x0000e200ff0e8b82 */ /* 0x000f220000000a00 */
[----:B------:R-:W5:Y:S04]  /*14f0*/  @!P0 LDG.E R23, desc[UR16][R6.64+0x600] ;  /* 0x0006001006178981 */ /* 0x000f68000c1e1900 */
[----:B------:R-:W3:Y:S01]  /*1500*/  @!P0 LDG.E R11, desc[UR16][R8.64+0x600] ;  /* 0x00060010080b8981 */ /* 0x000ee2000c1e1900 */
[----:B------:R-:W-:-:S05]  /*1510*/  VIADD R22, R4, 0x280 ;  /* 0x0000028004167836 */ /* 0x000fca0000000000 */
        /* <DEDUP_REMOVED lines=23> */
[----:B------:R-:W-:Y:S01]  /*1690*/  VIADD R4, R4, 0x380 ;  /* 0x0000038004047836 */ /* 0x000fe20000000000 */
[----:B------:R-:W-:Y:S01]  /*16a0*/  IADD3 R10, PT, PT, R10, 0x8, RZ ;  /* 0x000000080a0a7810 */ /* 0x000fe20007ffe0ff */
[----:B------:R-:W-:Y:S03]  /*16b0*/  BSSY.RECONVERGENT B0, `(.L_x_28) ;  /* 0x0000012000007945 */ /* 0x000fe60003800200 */
[----:B------:R-:W-:Y:S01]  /*16c0*/  ISETP.NE.AND P1, PT, R10, R5, PT ;  /* 0x000000050a00720c */ /* 0x000fe20003f25270 */
[----:B-----5:R-:W2:Y:S02]  /*16d0*/  @!P0 I2F.F64 R16, R23 ;  /* 0x0000001700108312 */ /* 0x020ea40000201c00 */
[----:B--2---:R-:W-:-:S06]  /*16e0*/  @!P0 DMUL R20, R16, R20 ;  /* 0x0000001410148228 */ /* 0x004fcc0000000000 */
[----:B---3--:R-:W4:Y:S02]  /*16f0*/  @!P0 I2F.F64 R16, R11 ;  /* 0x0000000b00108312 */ /* 0x008f240000201c00 */
[----:B------:R-:W-:-:S08]  /*1700*/  @!P0 DMUL R20, R2, R20 ;  /* 0x0000001402148228 */ /* 0x000fd00000000000 */
[----:B----4-:R-:W-:-:S07]  /*1710*/  @!P0 DFMA R14, R16, R14, R20 ;  /* 0x0000000e100e822b */ /* 0x010fce0000000014 */
[----:B------:R2:W-:Y:S01]  /*1720*/  @!P0 STG.E.64 desc[UR16][R12.64+0x1400], R14 ;  /* 0x0014000e0c008986 */ /* 0x0005e2000c101b10 */
[----:B------:R-:W-:-:S13]  /*1730*/  ISETP.GE.AND P0, PT, R4, UR12, PT ;  /* 0x0000000c04007c0c */ /* 0x000fda000bf06270 */
[----:B--2---:R-:W-:Y:S05]  /*1740*/  @P0 BRA `(.L_x_29) ;  /* 0x0000000000200947 */ /* 0x004fea0003800000 */
[----:B------:R-:W2:Y:S04]  /*1750*/  LDG.E R6, desc[UR16][R6.64+0xc00] ;  /* 0x000c001006067981 */ /* 0x000ea8000c1e1900 */
[----:B------:R-:W3:Y:S01]  /*1760*/  LDG.E R8, desc[UR16][R8.64+0xc00] ;  /* 0x000c001008087981 */ /* 0x000ee2000c1e1900 */
[----:B--2---:R-:W0:Y:S02]  /*1770*/  I2F.F64 R14, R6 ;  /* 0x00000006000e7312 */ /* 0x004e240000201c00 */
[----:B0-----:R-:W-:-:S06]  /*1780*/  DMUL R16, R14, UR14 ;  /* 0x0000000e0e107c28 */ /* 0x001fcc0008000000 */
[----:B---3--:R-:W1:Y:S02]  /*1790*/  I2F.F64 R14, R8 ;  /* 0x00000008000e7312 */ /* 0x008e640000201c00 */
[----:B------:R-:W-:-:S08]  /*17a0*/  DMUL R16, R2, R16 ;  /* 0x0000001002107228 */ /* 0x000fd00000000000 */
[----:B-1----:R-:W-:-:S07]  /*17b0*/  DFMA R14, R14, UR18, R16 ;  /* 0x000000120e0e7c2b */ /* 0x002fce0008000010 */
[----:B------:R2:W-:Y:S04]  /*17c0*/  STG.E.64 desc[UR16][R12.64+0x1800], R14 ;  /* 0x0018000e0c007986 */ /* 0x0005e8000c101b10 */
.L_x_29:
[----:B01----:R-:W-:Y:S05]  /*17d0*/  BSYNC.RECONVERGENT B0 ;  /* 0x0000000000007941 */ /* 0x003fea0003800200 */
.L_x_28:
[----:B------:R-:W-:Y:S05]  /*17e0*/  @P1 BRA `(.L_x_30) ;  /* 0xfffffff800401947 */ /* 0x000fea000383ffff */
.L_x_27:
[----:B------:R-:W-:-:S13]  /*17f0*/  ISETP.NE.AND P0, PT, RZ, UR10, PT ;  /* 0x0000000aff007c0c */ /* 0x000fda000bf05270 */
[----:B------:R-:W-:Y:S05]  /*1800*/  @!P0 EXIT ;  /* 0x000000000000894d */ /* 0x000fea0003800000 */
[----:B------:R-:W0:Y:S01]  /*1810*/  LDC R4, c[0x0][0x384] ;  /* 0x0000e100ff047b82 */ /* 0x000e220000000800 */
[----:B------:R-:W-:Y:S01]  /*1820*/  UISETP.GE.U32.AND UP0, UPT, UR10, 0x4, UPT ;  /* 0x000000040a00788c */ /* 0x000fe2000bf06070 */
[----:B0-----:R-:W-:-:S04]  /*1830*/  LOP3.LUT R18, R4, 0x3, RZ, 0xc0, !PT ;  /* 0x0000000304127812 */ /* 0x001fc800078ec0ff */
[----:B------:R-:W-:-:S04]  /*1840*/  ISETP.NE.AND P0, PT, R18, RZ, PT ;  /* 0x000000ff1200720c */ /* 0x000fc80003f05270 */
[----:B------:R-:W-:Y:S09]  /*1850*/  BRA.U !UP0, `(.L_x_31) ;  /* 0x0000000508247547 */ /* 0x000ff2000b800000 */
[----:B------:R-:W-:Y:S01]  /*1860*/  IMAD R6, R5, 0x80, R0 ;  /* 0x0000008005067824 */ /* 0x000fe200078e0200 */
[----:B--2---:R-:W-:-:S04]  /*1870*/  MOV R15, 0x4 ;  /* 0x00000004000f7802 */ /* 0x004fc80000000f00 */
[----:B------:R-:W-:Y:S01]  /*1880*/  ISETP.GE.AND P2, PT, R6, UR12, PT ;  /* 0x0000000c06007c0c */ /* 0x000fe2000bf46270 */
[----:B------:R-:W-:-:S12]  /*1890*/  IMAD.MOV.U32 R11, RZ, RZ, 0x4 ;  /* 0x00000004ff0b7424 */ /* 0x000fd800078e00ff */
[C---:B------:R-:W-:Y:S01]  /*18a0*/  @!P2 IMAD.WIDE R14, R6.reuse, R15, UR6 ;  /* 0x00000006060eae25 */ /* 0x040fe2000f8e020f */
[----:B------:R-:W0:Y:S04]  /*18b0*/  @!P2 LDC.64 R16, c[0x0][0x390] ;  /* 0x0000e400ff10ab82 */ /* 0x000e280000000a00 */
[----:B------:R1:W2:Y:S01]  /*18c0*/  @!P2 LDG.E R19, desc[UR16][R14.64] ;  /* 0x000000100e13a981 */ /* 0x0002a2000c1e1900 */
[----:B------:R-:W-:-:S03]  /*18d0*/  @!P2 IMAD.WIDE R10, R6, R11, UR4 ;  /* 0x00000004060aae25 */ /* 0x000fc6000f8e020b */
[----:B------:R-:W3:Y:S03]  /*18e0*/  @!P2 LDC.64 R8, c[0x0][0x388] ;  /* 0x0000e200ff08ab82 */ /* 0x000ee60000000a00 */
[----:B------:R-:W4:Y:S01]  /*18f0*/  @!P2 LDG.E R10, desc[UR16][R10.64] ;  /* 0x000000100a0aa981 */ /* 0x000f22000c1e1900 */
[C---:B------:R-:W-:Y:S01]  /*1900*/  IADD3 R7, PT, PT, R6.reuse, 0x80, RZ ;  /* 0x0000008006077810 */ /* 0x040fe20007ffe0ff */
[----:B-1----:R-:W-:Y:S01]  /*1910*/  IMAD.MOV.U32 R15, RZ, RZ, 0x8 ;  /* 0x00000008ff0f7424 */ /* 0x002fe200078e00ff */
[----:B------:R-:W-:Y:S02]  /*1920*/  MOV R22, 0x4 ;  /* 0x0000000400167802 */ /* 0x000fe40000000f00 */
[----:B------:R-:W-:Y:S01]  /*1930*/  ISETP.GE.AND P1, PT, R7, UR12, PT ;  /* 0x0000000c07007c0c */ /* 0x000fe2000bf26270 */
[----:B------:R-:W-:-:S12]  /*1940*/  @!P2 IMAD.WIDE R14, R6, R15, UR8 ;  /* 0x00000008060eae25 */ /* 0x000fd8000f8e020f */
[----:B------:R-:W-:Y:S01]  /*1950*/  @!P1 IMAD.WIDE R22, R7, R22, UR6 ;  /* 0x0000000607169e25 */ /* 0x000fe2000f8e0216 */
[----:B------:R-:W1:Y:S01]  /*1960*/  @!P1 LDC.64 R24, c[0x0][0x390] ;  /* 0x0000e400ff189b82 */ /* 0x000e620000000a00 */
[----:B--2---:R-:W0:Y:S02]  /*1970*/  @!P2 I2F.F64 R12, R19 ;  /* 0x00000013000ca312 */ /* 0x004e240000201c00 */
[----:B0-----:R-:W-:-:S06]  /*1980*/  @!P2 DMUL R16, R12, R16 ;  /* 0x000000100c10a228 */ /* 0x001fcc0000000000 */
[----:B----4-:R0:W3:Y:S02]  /*1990*/  @!P2 I2F.F64 R12, R10 ;  /* 0x0000000a000ca312 */ /* 0x0100e40000201c00 */
[----:B------:R-:W-:Y:S01]  /*19a0*/  @!P2 DMUL R16, R2, R16 ;  /* 0x000000100210a228 */ /* 0x000fe20000000000 */
[----:B0-----:R-:W0:Y:S07]  /*19b0*/  @!P1 LDC.64 R10, c[0x0][0x388] ;  /* 0x0000e200ff0a9b82 */ /* 0x001e2e0000000a00 */
[----:B---3--:R-:W-:-:S07]  /*19c0*/  @!P2 DFMA R12, R12, R8, R16 ;  /* 0x000000080c0ca22b */ /* 0x008fce0000000010 */
[----:B------:R2:W-:Y:S04]  /*19d0*/  @!P2 STG.E.64 desc[UR16][R14.64], R12 ;  /* 0x0000000c0e00a986 */ /* 0x0005e8000c101b10 */
[----:B------:R3:W4:Y:S01]  /*19e0*/  @!P1 LDG.E R9, desc[UR16][R22.64] ;  /* 0x0000001016099981 */ /* 0x000722000c1e1900 */
[----:B------:R-:W-:-:S04]  /*19f0*/  IMAD.MOV.U32 R16, RZ, RZ, 0x4 ;  /* 0x00000004ff107424 */ /* 0x000fc800078e00ff */
[----:B------:R-:W-:-:S06]  /*1a00*/  @!P1 IMAD.WIDE R16, R7, R16, UR4 ;  /* 0x0000000407109e25 */ /* 0x000fcc000f8e0210 */
[----:B------:R-:W5:Y:S01]  /*1a10*/  @!P1 LDG.E R16, desc[UR16][R16.64] ;  /* 0x0000001010109981 */ /* 0x000f62000c1e1900 */
[----:B---3--:R-:W-:Y:S01]  /*1a20*/  MOV R23, 0x4 ;  /* 0x0000000400177802 */ /* 0x008fe20000000f00 */
[----:B--2---:R-:W-:-:S04]  /*1a30*/  IMAD.MOV.U32 R12, RZ, RZ, 0x8 ;  /* 0x00000008ff0c7424 */ /* 0x004fc800078e00ff */
[----:B------:R-:W-:-:S04]  /*1a40*/  @!P1 IMAD.WIDE R12, R7, R12, UR8 ;  /* 0x00000008070c9e25 */ /* 0x000fc8000f8e020c */
[----:B------:R-:W-:Y:S01]  /*1a50*/  IMAD.MOV.U32 R15, RZ, RZ, 0x4 ;  /* 0x00000004ff0f7424 */ /* 0x000fe200078e00ff */
[----:B----4-:R-:W1:Y:S08]  /*1a60*/  @!P1 I2F.F64 R8, R9 ;  /* 0x0000000900089312 */ /* 0x010e700000201c00 */
[----:B-----5:R-:W0:Y:S01]  /*1a70*/  @!P1 I2F.F64 R20, R16 ;  /* 0x0000001000149312 */ /* 0x020e220000201c00 */
[----:B-1----:R-:W-:Y:S01]  /*1a80*/  @!P1 DMUL R24, R8, R24 ;  /* 0x0000001808189228 */ /* 0x002fe20000000000 */
[----:B------:R-:W-:-:S04]  /*1a90*/  IADD3 R8, PT, PT, R6, 0x100, RZ ;  /* 0x0000010006087810 */ /* 0x000fc80007ffe0ff */
[----:B------:R-:W-:-:S03]  /*1aa0*/  ISETP.GE.AND P2, PT, R8, UR12, PT ;  /* 0x0000000c08007c0c */ /* 0x000fc6000bf46270 */
[----:B------:R-:W-:-:S08]  /*1ab0*/  @!P1 DMUL R24, R2, R24 ;  /* 0x0000001802189228 */ /* 0x000fd00000000000 */
[----:B0-----:R-:W-:Y:S02]  /*1ac0*/  @!P1 DFMA R20, R20, R10, R24 ;  /* 0x0000000a1414922b */ /* 0x001fe40000000018 */
[C---:B------:R-:W-:Y:S01]  /*1ad0*/  @!P2 IMAD.WIDE R22, R8.reuse, R23, UR6 ;  /* 0x000000060816ae25 */ /* 0x040fe2000f8e0217 */
[----:B------:R-:W0:Y:S04]  /*1ae0*/  @!P2 LDC.64 R24, c[0x0][0x390] ;  /* 0x0000e400ff18ab82 */ /* 0x000e280000000a00 */
[----:B------:R1:W-:Y:S04]  /*1af0*/  @!P1 STG.E.64 desc[UR16][R12.64], R20 ;  /* 0x000000140c009986 */ /* 0x0003e8000c101b10 */
[----:B------:R-:W2:Y:S01]  /*1b00*/  @!P2 LDG.E R22, desc[UR16][R22.64] ;  /* 0x000000101616a981 */ /* 0x000ea2000c1e1900 */
[----:B------:R-:W-:Y:S01]  /*1b10*/  @!P2 IMAD.WIDE R14, R8, R15, UR4 ;  /* 0x00000004080eae25 */ /* 0x000fe2000f8e020f */
[----:B------:R-:W3:Y:S05]  /*1b20*/  @!P2 LDC.64 R10, c[0x0][0x388] ;  /* 0x0000e200ff0aab82 */ /* 0x000eea0000000a00 */
[----:B------:R-:W4:Y:S01]  /*1b30*/  @!P2 LDG.E R14, desc[UR16][R14.64] ;  /* 0x000000100e0ea981 */ /* 0x000f22000c1e1900 */
[----:B------:R-:W-:Y:S01]  /*1b40*/  IADD3 R6, PT, PT, R6, 0x180, RZ ;  /* 0x0000018006067810 */ /* 0x000fe20007ffe0ff */
[----:B------:R-:W-:Y:S01]  /*1b50*/  IMAD.MOV.U32 R9, RZ, RZ, 0x8 ;  /* 0x00000008ff097424 */ /* 0x000fe200078e00ff */
[----:B------:R-:W-:-:S02]  /*1b60*/  MOV R7, 0x4 ;  /* 0x0000000400077802 */ /* 0x000fc40000000f00 */
[----:B------:R-:W-:Y:S01]  /*1b70*/  ISETP.GE.AND P1, PT, R6, UR12, PT ;  /* 0x0000000c06007c0c */ /* 0x000fe2000bf26270 */
[----:B------:R-:W-:-:S04]  /*1b80*/  @!P2 IMAD.WIDE R8, R8, R9, UR8 ;  /* 0x000000080808ae25 */ /* 0x000fc8000f8e0209 */
[----:B-1----:R-:W-:-:S08]  /*1b90*/  IMAD.MOV.U32 R13, RZ, RZ, 0x4 ;  /* 0x00000004ff0d7424 */ /* 0x002fd000078e00ff */
[----:B------:R-:W-:Y:S01]  /*1ba0*/  @!P1 IMAD.WIDE R12, R6, R13, UR4 ;  /* 0x00000004060c9e25 */ /* 0x000fe2000f8e020d */
[----:B------:R-:W1:Y:S01]  /*1bb0*/  @!P1 LDC.64 R20, c[0x0][0x390] ;  /* 0x0000e400ff149b82 */ /* 0x000e620000000a00 */
[----:B--2---:R2:W0:Y:S07]  /*1bc0*/  @!P2 I2F.F64 R16, R22 ;  /* 0x000000160010a312 */ /* 0x00442e0000201c00 */
[----:B--2---:R-:W2:Y:S01]  /*1bd0*/  @!P1 LDC.64 R22, c[0x0][0x388] ;  /* 0x0000e200ff169b82 */ /* 0x004ea20000000a00 */
[----:B0-----:R-:W-:Y:S01]  /*1be0*/  @!P2 DMUL R24, R16, R24 ;  /* 0x000000181018a228 */ /* 0x001fe20000000000 */
[----:B----4-:R-:W3:Y:S07]  /*1bf0*/  @!P2 I2F.F64 R16, R14 ;  /* 0x0000000e0010a312 */ /* 0x010eee0000201c00 */
[----:B------:R-:W-:-:S08]  /*1c00*/  @!P2 DMUL R24, R2, R24 ;  /* 0x000000180218a228 */ /* 0x000fd00000000000 */
[----:B---3--:R-:W-:Y:S01]  /*1c10*/  @!P2 DFMA R10, R16, R10, R24 ;  /* 0x0000000a100aa22b */ /* 0x008fe20000000018 */
[----:B------:R-:W-:-:S06]  /*1c20*/  @!P1 IMAD.WIDE R16, R6, R7, UR6 ;  /* 0x0000000606109e25 */ /* 0x000fcc000f8e0207 */
[----:B------:R0:W-:Y:S04]  /*1c30*/  @!P2 STG.E.64 desc[UR16][R8.64], R10 ;  /* 0x0000000a0800a986 */ /* 0x0001e8000c101b10 */
[----:B------:R-:W3:Y:S04]  /*1c40*/  @!P1 LDG.E R16, desc[UR16][R16.64] ;  /* 0x0000001010109981 */ /* 0x000ee8000c1e1900 */
[----:B------:R-:W4:Y:S01]  /*1c50*/  @!P1 LDG.E R12, desc[UR16][R12.64] ;  /* 0x000000100c0c9981 */ /* 0x000f22000c1e1900 */
[----:B------:R-:W-:Y:S01]  /*1c60*/  MOV R7, 0x8 ;  /* 0x0000000800077802 */ /* 0x000fe20000000f00 */
[----:B------:R-:W-:-:S04]  /*1c70*/  VIADD R5, R5, 0x4 ;  /* 0x0000000405057836 */ /* 0x000fc80000000000 */
[----:B------:R-:W-:Y:S01]  /*1c80*/  @!P1 IMAD.WIDE R6, R6, R7, UR8 ;  /* 0x0000000806069e25 */ /* 0x000fe2000f8e0207 */
[----:B---3--:R-:W1:Y:S02]  /*1c90*/  @!P1 I2F.F64 R14, R16 ;  /* 0x00000010000e9312 */ /* 0x008e640000201c00 */
[----:B-1----:R-:W-:-:S06]  /*1ca0*/  @!P1 DMUL R20, R14, R20 ;  /* 0x000000140e149228 */ /* 0x002fcc0000000000 */
[----:B----4-:R-:W2:Y:S02]  /*1cb0*/  @!P1 I2F.F64 R14, R12 ;  /* 0x0000000c000e9312 */ /* 0x010ea40000201c00 */
[----:B------:R-:W-:-:S08]  /*1cc0*/  @!P1 DMUL R20, R2, R20 ;  /* 0x0000001402149228 */ /* 0x000fd00000000000 */
[----:B--2---:R-:W-:-:S07]  /*1cd0*/  @!P1 DFMA R14, R14, R22, R20 ;  /* 0x000000160e0e922b */ /* 0x004fce0000000014 */
[----:B------:R0:W-:Y:S04]  /*1ce0*/  @!P1 STG.E.64 desc[UR16][R6.64], R14 ;  /* 0x0000000e06009986 */ /* 0x0001e8000c101b10 */
.L_x_31:
[----:B------:R-:W-:Y:S05]  /*1cf0*/  @!P0 EXIT ;  /* 0x000000000000894d */ /* 0x000fea0003800000 */
[----:B------:R-:W-:Y:S02]  /*1d00*/  ISETP.NE.AND P1, PT, R18, 0x1, PT ;  /* 0x000000011200780c */ /* 0x000fe40003f25270 */
[----:B------:R-:W-:-:S04]  /*1d10*/  LOP3.LUT R4, R4, 0x1, RZ, 0xc0, !PT ;  /* 0x0000000104047812 */ /* 0x000fc800078ec0ff */
[----:B------:R-:W-:-:S07]  /*1d20*/  ISETP.NE.U32.AND P0, PT, R4, 0x1, PT ;  /* 0x000000010400780c */ /* 0x000fce0003f05070 */
[----:B------:R-:W-:Y:S06]  /*1d30*/  @!P1 BRA `(.L_x_32) ;  /* 0x0000000000949947 */ /* 0x000fec0003800000 */
[----:B0-----:R-:W-:Y:S01]  /*1d40*/  LEA R6, R5, R0, 0x7 ;  /* 0x0000000005067211 */ /* 0x001fe200078e38ff */
[----:B--2---:R-:W-:-:S03]  /*1d50*/  IMAD.MOV.U32 R13, RZ, RZ, 0x4 ;  /* 0x00000004ff0d7424 */ /* 0x004fc600078e00ff */
[----:B------:R-:W-:Y:S02]  /*1d60*/  ISETP.GE.AND P1, PT, R6, UR12, PT ;  /* 0x0000000c06007c0c */ /* 0x000fe4000bf26270 */
[----:B------:R-:W-:-:S11]  /*1d70*/  MOV R9, 0x4 ;  /* 0x0000000400097802 */ /* 0x000fd60000000f00 */
[C---:B------:R-:W-:Y:S01]  /*1d80*/  @!P1 IMAD.WIDE R12, R6.reuse, R13, UR6 ;  /* 0x00000006060c9e25 */ /* 0x040fe2000f8e020d */
[----:B------:R-:W0:Y:S05]  /*1d90*/  @!P1 LDC.64 R14, c[0x0][0x390] ;  /* 0x0000e400ff0e9b82 */ /* 0x000e2a0000000a00 */
[----:B------:R1:W2:Y:S01]  /*1da0*/  @!P1 LDG.E R12, desc[UR16][R12.64] ;  /* 0x000000100c0c9981 */ /* 0x0002a2000c1e1900 */
[C---:B------:R-:W-:Y:S02]  /*1db0*/  @!P1 IMAD.WIDE R8, R6.reuse, R9, UR4 ;  /* 0x0000000406089e25 */ /* 0x040fe4000f8e0209 */
[----:B------:R-:W3:Y:S04]  /*1dc0*/  @!P1 LDC.64 R16, c[0x0][0x388] ;  /* 0x0000e200ff109b82 */ /* 0x000ee80000000a00 */
[----:B------:R4:W5:Y:S01]  /*1dd0*/  @!P1 LDG.E R8, desc[UR16][R8.64] ;  /* 0x0000001008089981 */ /* 0x000962000c1e1900 */
[----:B------:R-:W-:Y:S01]  /*1de0*/  VIADD R4, R6, 0x80 ;  /* 0x0000008006047836 */ /* 0x000fe20000000000 */
[----:B------:R-:W-:Y:S01]  /*1df0*/  MOV R7, 0x8 ;  /* 0x0000000800077802 */ /* 0x000fe20000000f00 */
[----:B-1----:R-:W-:-:S03]  /*1e00*/  IMAD.MOV.U32 R13, RZ, RZ, 0x4 ;  /* 0x00000004ff0d7424 */ /* 0x002fc600078e00ff */
[----:B------:R-:W-:Y:S01]  /*1e10*/  ISETP.GE.AND P2, PT, R4, UR12, PT ;  /* 0x0000000c04007c0c */ /* 0x000fe2000bf46270 */
[----:B------:R-:W-:Y:S01]  /*1e20*/  @!P1 IMAD.WIDE R6, R6, R7, UR8 ;  /* 0x0000000806069e25 */ /* 0x000fe2000f8e0207 */
[----:B----4-:R-:W-:-:S11]  /*1e30*/  MOV R9, 0x4 ;  /* 0x0000000400097802 */ /* 0x010fd60000000f00 */
[----:B------:R-:W1:Y:S01]  /*1e40*/  @!P2 LDC.64 R18, c[0x0][0x388] ;  /* 0x0000e200ff12ab82 */ /* 0x000e620000000a00 */
[----:B--2---:R-:W0:Y:S02]  /*1e50*/  @!P1 I2F.F64 R10, R12 ;  /* 0x0000000c000a9312 */ /* 0x004e240000201c00 */
[----:B0-----:R-:W-:-:S06]  /*1e60*/  @!P1 DMUL R14, R10, R14 ;  /* 0x0000000e0a0e9228 */ /* 0x001fcc0000000000 */
[----:B-----5:R-:W3:Y:S02]  /*1e70*/  @!P1 I2F.F64 R10, R8 ;  /* 0x00000008000a9312 */ /* 0x020ee40000201c00 */
[----:B------:R-:W-:-:S08]  /*1e80*/  @!P1 DMUL R14, R2, R14 ;  /* 0x0000000e020e9228 */ /* 0x000fd00000000000 */
[----:B---3--:R-:W-:Y:S01]  /*1e90*/  @!P1 DFMA R10, R10, R16, R14 ;  /* 0x000000100a0a922b */ /* 0x008fe2000000000e */
[C---:B------:R-:W-:Y:S01]  /*1ea0*/  @!P2 IMAD.WIDE R14, R4.reuse, R13, UR6 ;  /* 0x00000006040eae25 */ /* 0x040fe2000f8e020d */
[----:B------:R-:W0:Y:S05]  /*1eb0*/  @!P2 LDC.64 R16, c[0x0][0x390] ;  /* 0x0000e400ff10ab82 */ /* 0x000e2a0000000a00 */
[----:B------:R2:W-:Y:S04]  /*1ec0*/  @!P1 STG.E.64 desc[UR16][R6.64], R10 ;  /* 0x0000000a06009986 */ /* 0x0005e8000c101b10 */
[----:B------:R-:W3:Y:S01]  /*1ed0*/  @!P2 LDG.E R14, desc[UR16][R14.64] ;  /* 0x000000100e0ea981 */ /* 0x000ee2000c1e1900 */
[----:B------:R-:W-:-:S06]  /*1ee0*/  @!P2 IMAD.WIDE R8, R4, R9, UR4 ;  /* 0x000000040408ae25 */ /* 0x000fcc000f8e0209 */
[----:B------:R-:W4:Y:S01]  /*1ef0*/  @!P2 LDG.E R8, desc[UR16][R8.64] ;  /* 0x000000100808a981 */ /* 0x000f22000c1e1900 */
[----:B------:R-:W-:Y:S01]  /*1f00*/  IADD3 R5, PT, PT, R5, 0x2, RZ ;  /* 0x0000000205057810 */ /* 0x000fe20007ffe0ff */
[----:B--2---:R-:W-:-:S04]  /*1f10*/  IMAD.MOV.U32 R7, RZ, RZ, 0x8 ;  /* 0x00000008ff077424 */ /* 0x004fc800078e00ff */
[----:B------:R-:W-:Y:S01]  /*1f20*/  @!P2 IMAD.WIDE R6, R4, R7, UR8 ;  /* 0x000000080406ae25 */ /* 0x000fe2000f8e0207 */
[----:B---3--:R-:W0:Y:S02]  /*1f30*/  @!P2 I2F.F64 R12, R14 ;  /* 0x0000000e000ca312 */ /* 0x008e240000201c00 */
[----:B0-----:R-:W-:-:S06]  /*1f40*/  @!P2 DMUL R16, R12, R16 ;  /* 0x000000100c10a228 */ /* 0x001fcc0000000000 */
[----:B----4-:R-:W1:Y:S02]  /*1f50*/  @!P2 I2F.F64 R12, R8 ;  /* 0x00000008000ca312 */ /* 0x010e640000201c00 */
[----:B------:R-:W-:-:S08]  /*1f60*/  @!P2 DMUL R16, R2, R16 ;  /* 0x000000100210a228 */ /* 0x000fd00000000000 */
[----:B-1----:R-:W-:-:S07]  /*1f70*/  @!P2 DFMA R12, R12, R18, R16 ;  /* 0x000000120c0ca22b */ /* 0x002fce0000000010 */
[----:B------:R1:W-:Y:S04]  /*1f80*/  @!P2 STG.E.64 desc[UR16][R6.64], R12 ;  /* 0x0000000c0600a986 */ /* 0x0003e8000c101b10 */
.L_x_32:
[----:B------:R-:W-:Y:S05]  /*1f90*/  @P0 EXIT ;  /* 0x000000000000094d */ /* 0x000fea0003800000 */
[----:B------:R-:W-:-:S04]  /*1fa0*/  LEA R0, R5, R0, 0x7 ;  /* 0x0000000005007211 */ /* 0x000fc800078e38ff */
[----:B------:R-:W-:-:S13]  /*1fb0*/  ISETP.GE.AND P0, PT, R0, UR12, PT ;  /* 0x0000000c00007c0c */ /* 0x000fda000bf06270 */
[----:B------:R-:W-:Y:S05]  /*1fc0*/  @P0 EXIT ;  /* 0x000000000000094d */ /* 0x000fea0003800000 */
[----:B0-----:R-:W-:Y:S01]  /*1fd0*/  IMAD.MOV.U32 R9, RZ, RZ, 0x4 ;  /* 0x00000004ff097424 */ /* 0x001fe200078e00ff */
[----:B------:R-:W-:Y:S01]  /*1fe0*/  MOV R5, 0x4 ;  /* 0x0000000400057802 */ /* 0x000fe20000000f00 */
[----:B------:R-:W0:Y:S02]  /*1ff0*/  LDCU.64 UR10, c[0x0][0x390] ;  /* 0x00007200ff0a77ac */ /* 0x000e240008000a00 */
[C---:B------:R-:W-:Y:S01]  /*2000*/  IMAD.WIDE R8, R0.reuse, R9, UR6 ;  /* 0x0000000600087e25 */ /* 0x040fe2000f8e0209 */
[----:B------:R-:W3:Y:S05]  /*2010*/  LDCU.64 UR12, c[0x0][0x388] ;  /* 0x00007100ff0c77ac */ /* 0x000eea0008000a00 */
[----:B------:R-:W1:Y:S01]  /*2020*/  LDG.E R8, desc[UR16][R8.64] ;  /* 0x0000001008087981 */ /* 0x000e62000c1e1900 */
[----:B------:R-:W-:-:S06]  /*2030*/  IMAD.WIDE R4, R0, R5, UR4 ;  /* 0x0000000400047e25 */ /* 0x000fcc000f8e0205 */
[----:B------:R-:W4:Y:S01]  /*2040*/  LDG.E R4, desc[UR16][R4.64] ;  /* 0x0000001004047981 */ /* 0x000f22000c1e1900 */
[----:B-1----:R-:W0:Y:S02]  /*2050*/  I2F.F64 R6, R8 ;  /* 0x0000000800067312 */ /* 0x002e240000201c00 */
[----:B0-----:R-:W-:-:S06]  /*2060*/  DMUL R10, R6, UR10 ;  /* 0x0000000a060a7c28 */ /* 0x001fcc0008000000 */
[----:B----4-:R-:W3:Y:S02]  /*2070*/  I2F.F64 R6, R4 ;  /* 0x0000000400067312 */ /* 0x010ee40000201c00 */
[----:B------:R-:W-:Y:S01]  /*2080*/  DMUL R10, R2, R10 ;  /* 0x0000000a020a7228 */ /* 0x000fe20000000000 */
[----:B------:R-:W-:-:S05]  /*2090*/  MOV R3, 0x8 ;  /* 0x0000000800037802 */ /* 0x000fca0000000f00 */
[----:B------:R-:W-:Y:S02]  /*20a0*/  IMAD.WIDE R2, R0, R3, UR8 ;  /* 0x0000000800027e25 */ /* 0x000fe4000f8e0203 */
[----:B---3--:R-:W-:-:S07]  /*20b0*/  DFMA R6, R6, UR12, R10 ;  /* 0x0000000c06067c2b */ /* 0x008fce000800000a */
[----:B------:R-:W-:Y:S01]  /*20c0*/  STG.E.64 desc[UR16][R2.64], R6 ;  /* 0x0000000602007986 */ /* 0x000fe2000c101b10 */
[----:B------:R-:W-:Y:S05]  /*20d0*/  EXIT ;  /* 0x000000000000794d */ /* 0x000fea0003800000 */
.L_x_33:
        /* <DEDUP_REMOVED lines=10> */
.L_x_38:


//--------------------- .text._ZN3cub18CUB_300001_SM_10006detail8for_each13static_kernelINS2_12policy_hub_t12policy_500_tEmN6thrust24THRUST_300001_SM_1000_NS8cuda_cub20__uninitialized_fill7functorINS7_10device_ptrIdEEdEEEEvT0_T1_ --------------------------
	.section	.text._ZN3cub18CUB_300001_SM_10006detail8for_each13static_kernelINS2_12policy_hub_t12policy_500_tEmN6thrust24THRUST_300001_SM_1000_NS8cuda_cub20__uninitialized_fill7functorINS7_10device_ptrIdEEdEEEEvT0_T1_,"ax",@progbits
	.align	128
        .global         _ZN3cub18CUB_300001_SM_10006detail8for_each13static_kernelINS2_12policy_hub_t12policy_500_tEmN6thrust24THRUST_300001_SM_1000_NS8cuda_cub20__uninitialized_fill7functorINS7_10device_ptrIdEEdEEEEvT0_T1_
        .type           _ZN3cub18CUB_300001_SM_10006detail8for_each13static_kernelINS2_12policy_hub_t12policy_500_tEmN6thrust24THRUST_300001_SM_1000_NS8cuda_cub20__uninitialized_fill7functorINS7_10device_ptrIdEEdEEEEvT0_T1_,@function
        .size           _ZN3cub18CUB_300001_SM_10006detail8for_each13static_kernelINS2_12policy_hub_t12policy_500_tEmN6thrust24THRUST_300001_SM_1000_NS8cuda_cub20__uninitialized_fill7functorINS7_10device_ptrIdEEdEEEEvT0_T1_,(.L_x_39 - _ZN3cub18CUB_300001_SM_10006detail8for_each13static_kernelINS2_12policy_hub_t12policy_500_tEmN6thrust24THRUST_300001_SM_1000_NS8cuda_cub20__uninitialized_fill7functorINS7_10device_ptrIdEEdEEEEvT0_T1_)
        .other          _ZN3cub18CUB_300001_SM_10006detail8for_each13static_kernelINS2_12policy_hub_t12policy_500_tEmN6thrust24THRUST_300001_SM_1000_NS8cuda_cub20__uninitialized_fill7functorINS7_10device_ptrIdEEdEEEEvT0_T1_,@"STO_CUDA_ENTRY STV_DEFAULT"
_ZN3cub18CUB_300001_SM_10006detail8for_each13static_kernelINS2_12policy_hub_t12policy_500_tEmN6thrust24THRUST_300001_SM_1000_NS8cuda_cub20__uninitialized_fill7functorINS7_10device_ptrIdEEdEEEEvT0_T1_:
.text._ZN3cub18CUB_300001_SM_10006detail8for_each13static_kernelINS2_12policy_hub_t12policy_500_tEmN6thrust24THRUST_300001_SM_1000_NS8cuda_cub20__uninitialized_fill7functorINS7_10device_ptrIdEEdEEEEvT0_T1_:
[----:B------:R-:W-:Y:S08]  /*0000*/  LDC R1, c[0x0][0x37c] ;  /* 0x0000df00ff017b82 */ /* 0x000ff00000000800 */
[----:B------:R-:W0:Y:S01]  /*0010*/  S2UR UR4, SR_CTAID.X ;  /* 0x00000000000479c3 */ /* 0x000e220000002500 */
[----:B------:R-:W1:Y:S01]  /*0020*/  LDCU.64 UR6, c[0x0][0x380] ;  /* 0x00007000ff0677ac */ /* 0x000e620008000a00 */
[----:B------:R-:W2:Y:S01]  /*0030*/  LDCU.64 UR8, c[0x0][0x358] ;  /* 0x00006b00ff0877ac */ /* 0x000ea20008000a00 */
[----:B0-----:R-:W-:-:S04]  /*0040*/  UIMAD.WIDE.U32 UR4, UR4, 0x200, URZ ;  /* 0x00000200040478a5 */ /* 0x001fc8000f8e00ff */
[----:B-1----:R-:W-:-:S04]  /*0050*/  UIADD3 UR6, UP0, UPT, -UR4, UR6, URZ ;  /* 0x0000000604067290 */ /* 0x002fc8000ff1e1ff */
[----:B------:R-:W-:Y:S02]  /*0060*/  UIADD3.X UR7, UPT, UPT, ~UR5, UR7, URZ, UP0, !UPT ;  /* 0x0000000705077290 */ /* 0x000fe400087fe5ff */
[----:B------:R-:W-:-:S04]  /*0070*/  UISETP.GE.U32.AND UP0, UPT, UR6, 0x200, UPT ;  /* 0x000002000600788c */ /* 0x000fc8000bf06070 */
[----:B------:R-:W-:-:S09]  /*0080*/  UISETP.GE.U32.AND.EX UP0, UPT, UR7, URZ, UPT, UP0 ;  /* 0x000000ff0700728c */ /* 0x000fd2000bf06100 */
[----:B--2---:R-:W-:Y:S05]  /*0090*/  BRA.U !UP0, `(.L_x_34) ;  /* 0x0000000108287547 */ /* 0x004fea000b800000 */
[----:B------:R-:W0:Y:S01]  /*00a0*/  S2R R0, SR_TID.X ;  /* 0x0000000000007919 */ /* 0x000e220000002100 */
[----:B------:R-:W1:Y:S01]  /*00b0*/  LDCU.64 UR6, c[0x0][0x388] ;  /* 0x00007100ff0677ac */ /* 0x000e620008000a00 */
[----:B------:R-:W2:Y:S01]  /*00c0*/  LDC.64 R4, c[0x0][0x390] ;  /* 0x0000e400ff047b82 */ /* 0x000ea20000000a00 */
[----:B0-----:R-:W-:-:S05]  /*00d0*/  IADD3 R0, P0, PT, R0, UR4, RZ ;  /* 0x0000000400007c10 */ /* 0x001fca000ff1e0ff */
[----:B------:R-:W-:Y:S01]  /*00e0*/  IMAD.X R3, RZ, RZ, UR5, P0 ;  /* 0x00000005ff037e24 */ /* 0x000fe200080e06ff */
[----:B-1----:R-:W-:-:S04]  /*00f0*/  LEA R2, P0, R0, UR6, 0x3 ;  /* 0x0000000600027c11 */ /* 0x002fc8000f8018ff */
[----:B------:R-:W-:-:S05]  /*0100*/  LEA.HI.X R3, R0, UR7, R3, 0x3, P0 ;  /* 0x0000000700037c11 */ /* 0x000fca00080f1c03 */
[----:B--2---:R-:W-:Y:S04]  /*0110*/  STG.E.64 desc[UR8][R2.64], R4 ;  /* 0x0000000402007986 */ /* 0x004fe8000c101b08 */
[----:B------:R-:W-:Y:S01]  /*0120*/  STG.E.64 desc[UR8][R2.64+0x800], R4 ;  /* 0x0008000402007986 */ /* 0x000fe2000c101b08 */
[----:B------:R-:W-:Y:S05]  /*0130*/  EXIT ;  /* 0x000000000000794d */ /* 0x000fea0003800000 */
.L_x_34:
[----:B------:R-:W0:Y:S01]  /*0140*/  S2R R0, SR_TID.X ;  /* 0x0000000000007919 */ /* 0x000e220000002100 */
[----:B------:R-:W-:Y:S01]  /*0150*/  IMAD.U32 R2, RZ, RZ, UR7 ;  /* 0x00000007ff027e24 */ /* 0x000fe2000f8e00ff */
[----:B------:R-:W1:Y:S01]  /*0160*/  LDCU.64 UR10, c[0x0][0x388] ;  /* 0x00007100ff0a77ac */ /* 0x000e620008000a00 */
[----:B------:R-:W-:Y:S01]  /*0170*/  IMAD.U32 R6, RZ, RZ, UR7 ;  /* 0x00000007ff067e24 */ /* 0x000fe2000f8e00ff */
[----:B0-----:R-:W-:-:S04]  /*0180*/  ISETP.LT.U32.AND P0, PT, R0, UR6, PT ;  /* 0x0000000600007c0c */ /* 0x001fc8000bf01070 */
[----:B------:R-:W-:Y:S01]  /*0190*/  ISETP.GT.U32.AND.EX P0, PT, R2, RZ, PT, P0 ;  /* 0x000000ff0200720c */ /* 0x000fe20003f04100 */
[C---:B------:R-:W-:Y:S01]  /*01a0*/  VIADD R2, R0.reuse, 0x100 ;  /* 0x0000010000027836 */ /* 0x040fe20000000000 */
[----:B------:R-:W-:-:S04]  /*01b0*/  IADD3 R0, P2, PT, R0, UR4, RZ ;  /* 0x0000000400007c10 */ /* 0x000fc8000ff5e0ff */
[----:B------:R-:W-:Y:S01]  /*01c0*/  ISETP.LT.U32.AND P1, PT, R2, UR6, PT ;  /* 0x0000000602007c0c */ /* 0x000fe2000bf21070 */
[----:B------:R-:W-:Y:S01]  /*01d0*/  IMAD.X R3, RZ, RZ, UR5, P2 ;  /* 0x00000005ff037e24 */ /* 0x000fe200090e06ff */
[----:B-1----:R-:W-:Y:S02]  /*01e0*/  LEA R2, P2, R0, UR10, 0x3 ;  /* 0x0000000a00027c11 */ /* 0x002fe4000f8418ff */
[----:B------:R-:W-:Y:S02]  /*01f0*/  ISETP.GT.U32.AND.EX P1, PT, R6, RZ, PT, P1 ;  /* 0x000000ff0600720c */ /* 0x000fe40003f24110 */
[----:B------:R-:W-:Y:S01]  /*0200*/  LEA.HI.X R3, R0, UR11, R3, 0x3, P2 ;  /* 0x0000000b00037c11 */ /* 0x000fe200090f1c03 */
[----:B------:R-:W0:Y:S04]  /*0210*/  @P0 LDC.64 R4, c[0x0][0x390] ;  /* 0x0000e400ff040b82 */ /* 0x000e280000000a00 */
[----:B0-----:R0:W-:Y:S06]  /*0220*/  @P0 STG.E.64 desc[UR8][R2.64], R4 ;  /* 0x0000000402000986 */ /* 0x0011ec000c101b08 */
[----:B------:R-:W-:Y:S05]  /*0230*/  @!P1 EXIT ;  /* 0x000000000000994d */ /* 0x000fea0003800000 */
[----:B0-----:R-:W0:Y:S02]  /*0240*/  LDC.64 R4, c[0x0][0x390] ;  /* 0x0000e400ff047b82 */ /* 0x001e240000000a00 */
[----:B0-----:R-:W-:Y:S01]  /*0250*/  STG.E.64 desc[UR8][R2.64+0x800], R4 ;  /* 0x0008000402007986 */ /* 0x001fe2000c101b08 */
[----:B------:R-:W-:Y:S05]  /*0260*/  EXIT ;  /* 0x000000000000794d */ /* 0x000fea0003800000 */
.L_x_35:
        /* <DEDUP_REMOVED lines=9> */
.L_x_39:


//--------------------- .text._ZN3cub18CUB_300001_SM_10006detail11EmptyKernelIvEEvv --------------------------
	.section	.text._ZN3cub18CUB_300001_SM_10006detail11EmptyKernelIvEEvv,"ax",@progbits
	.align	128
        .global         _ZN3cub18CUB_300001_SM_10006detail11EmptyKernelIvEEvv
        .type           _ZN3cub18CUB_300001_SM_10006detail11EmptyKernelIvEEvv,@function
        .size           _ZN3cub18CUB_300001_SM_10006detail11EmptyKernelIvEEvv,(.L_x_40 - _ZN3cub18CUB_300001_SM_10006detail11EmptyKernelIvEEvv)
        .other          _ZN3cub18CUB_300001_SM_10006detail11EmptyKernelIvEEvv,@"STO_CUDA_ENTRY STV_DEFAULT"
_ZN3cub18CUB_300001_SM_10006detail11EmptyKernelIvEEvv:
.text._ZN3cub18CUB_300001_SM_10006detail11EmptyKernelIvEEvv:
[----:B------:R-:W-:Y:S01]  /*0000*/  LDC R1, c[0x0][0x37c] ;  /* 0x0000df00ff017b82 */ /* 0x000fe20000000800 */
[----:B------:R-:W-:Y:S05]  /*0010*/  EXIT ;  /* 0x000000000000794d */ /* 0x000fea0003800000 */
.L_x_36:
        /* <DEDUP_REMOVED lines=14> */
.L_x_40:


//--------------------- .nv.shared.reserved.0     --------------------------
	.section	.nv.shared.reserved.0,"aw",@nobits
	.weak		__nv_reservedSMEM_offset_0_alias
	.size		__nv_reservedSMEM_offset_0_alias, 0, 64
	.other		__nv_reservedSMEM_offset_0_alias,@"STO_CUDA_RESERVED_SHARED STV_DEFAULT"
__nv_reservedSMEM_offset_0_alias:
	.zero		0
	.zero		64


//--------------------- .nv.global                --------------------------
	.section	.nv.global,"aw",@nobits
.nv.global:
	.type		_ZN30_INTERNAL_ec6c3246_4_k_cu_main6thrust24THRUST_300001_SM_1000_NS3seqE,@object
	.size		_ZN30_INTERNAL_ec6c3246_4_k_cu_main6thrust24THRUST_300001_SM_1000_NS3seqE,(_ZN30_INTERNAL_ec6c3246_4_k_cu_main4cuda3std3__48in_placeE - _ZN30_INTERNAL_ec6c3246_4_k_cu_main6thrust24THRUST_300001_SM_1000_NS3seqE)
_ZN30_INTERNAL_ec6c3246_4_k_cu_main6thrust24THRUST_300001_SM_1000_NS3seqE:
	.zero		1
	.type		_ZN30_INTERNAL_ec6c3246_4_k_cu_main4cuda3std3__48in_placeE,@object
	.size		_ZN30_INTERNAL_ec6c3246_4_k_cu_main4cuda3std3__48in_placeE,(_ZN30_INTERNAL_ec6c3246_4_k_cu_main4cuda3std6ranges3__45__cpo4sizeE - _ZN30_INTERNAL_ec6c3246_4_k_cu_main4cuda3std3__48in_placeE)
_ZN30_INTERNAL_ec6c3246_4_k_cu_main4cuda3std3__48in_placeE:
	.zero		1
	.type		_ZN30_INTERNAL_ec6c3246_4_k_cu_main4cuda3std6ranges3__45__cpo4sizeE,@object
	.size		_ZN30_INTERNAL_ec6c3246_4_k_cu_main4cuda3std6ranges3__45__cpo4sizeE,(_ZN30_INTERNAL_ec6c3246_4_k_cu_main6thrust24THRUST_300001_SM_1000_NS12placeholders2_3E - _ZN30_INTERNAL_ec6c3246_4_k_cu_main4cuda3std6ranges3__45__cpo4sizeE)
_ZN30_INTERNAL_ec6c3246_4_k_cu_main4cuda3std6ranges3__45__cpo4sizeE:
	.zero		1
	.type		_ZN30_INTERNAL_ec6c3246_4_k_cu_main6thrust24THRUST_300001_SM_1000_NS12placeholders2_3E,@object
	.size		_ZN30_INTERNAL_ec6c3246_4_k_cu_main6thrust24THRUST_300001_SM_1000_NS12placeholders2_3E,(_ZN30_INTERNAL_ec6c3246_4_k_cu_main4cuda3std3__45__cpo6cbeginE - _ZN30_INTERNAL_ec6c3246_4_k_cu_main6thrust24THRUST_300001_SM_1000_NS12placeholders2_3E)
_ZN30_INTERNAL_ec6c3246_4_k_cu_main6thrust24THRUST_300001_SM_1000_NS12placeholders2_3E:
	.zero		1
	.type		_ZN30_INTERNAL_ec6c3246_4_k_cu_main4cuda3std3__45__cpo6cbeginE,@object
	.size		_ZN30_INTERNAL_ec6c3246_4_k_cu_main4cuda3std3__45__cpo6cbeginE,(_ZN30_INTERNAL_ec6c3246_4_k_cu_main4cuda3std6ranges3__45__cpo6cbeginE - _ZN30_INTERNAL_ec6c3246_4_k_cu_main4cuda3std3__45__cpo6cbeginE)
_ZN30_INTERNAL_ec6c3246_4_k_cu_main4cuda3std3__45__cpo6cbeginE:
	.zero		1
	.type		_ZN30_INTERNAL_ec6c3246_4_k_cu_main4cuda3std6ranges3__45__cpo6cbeginE,@object
	.size		_ZN30_INTERNAL_ec6c3246_4_k_cu_main4cuda3std6ranges3__45__cpo6cbeginE,(_ZN30_INTERNAL_ec6c3246_4_k_cu_main6thrust24THRUST_300001_SM_1000_NS12placeholders2_7E - _ZN30_INTERNAL_ec6c3246_4_k_cu_main4cuda3std6ranges3__45__cpo6cbeginE)
_ZN30_INTERNAL_ec6c3246_4_k_cu_main4cuda3std6ranges3__45__cpo6cbeginE:
	.zero		1
	.type		_ZN30_INTERNAL_ec6c3246_4_k_cu_main6thrust24THRUST_300001_SM_1000_NS12placeholders2_7E,@object
	.size		_ZN30_INTERNAL_ec6c3246_4_k_cu_main6thrust24THRUST_300001_SM_1000_NS12placeholders2_7E,(_ZN30_INTERNAL_ec6c3246_4_k_cu_main4cuda3std3__45__cpo7crbeginE - _ZN30_INTERNAL_ec6c3246_4_k_cu_main6thrust24THRUST_300001_SM_1000_NS12placeholders2_7E)
_ZN30_INTERNAL_ec6c3246_4_k_cu_main6thrust24THRUST_300001_SM_1000_NS12placeholders2_7E:
	.zero		1
	.type		_ZN30_INTERNAL_ec6c3246_4_k_cu_main4cuda3std3__45__cpo7crbeginE,@object
	.size		_ZN30_INTERNAL_ec6c3246_4_k_cu_main4cuda3std3__45__cpo7crbeginE,(_ZN30_INTERNAL_ec6c3246_4_k_cu_main4cuda3std6ranges3__45__cpo4nextE - _ZN30_INTERNAL_ec6c3246_4_k_cu_main4cuda3std3__45__cpo7crbeginE)
_ZN30_INTERNAL_ec6c3246_4_k_cu_main4cuda3std3__45__cpo7crbeginE:
	.zero		1
	.type		_ZN30_INTERNAL_ec6c3246_4_k_cu_main4cuda3std6ranges3__45__cpo4nextE,@object
	.size		_ZN30_INTERNAL_ec6c3246_4_k_cu_main4cuda3std6ranges3__45__cpo4nextE,(_ZN30_INTERNAL_ec6c3246_4_k_cu_main4cuda3std6ranges3__45__cpo4swapE - _ZN30_INTERNAL_ec6c3246_4_k_cu_main4cuda3std6ranges3__45__cpo4nextE)
_ZN30_INTERNAL_ec6c3246_4_k_cu_main4cuda3std6ranges3__45__cpo4nextE:
	.zero		1
	.type		_ZN30_INTERNAL_ec6c3246_4_k_cu_main4cuda3std6ranges3__45__cpo4swapE,@object
	.size		_ZN30_INTERNAL_ec6c3246_4_k_cu_main4cuda3std6ranges3__45__cpo4swapE,(_ZN30_INTERNAL_ec6c3246_4_k_cu_main6thrust24THRUST_300001_SM_1000_NS8cuda_cub10par_nosyncE - _ZN30_INTERNAL_ec6c3246_4_k_cu_main4cuda3std6ranges3__45__cpo4swapE)
_ZN30_INTERNAL_ec6c3246_4_k_cu_main4cuda3std6ranges3__45__cpo4swapE:
	.zero		1
	.type		_ZN30_INTERNAL_ec6c3246_4_k_cu_main6thrust24THRUST_300001_SM_1000_NS8cuda_cub10par_nosyncE,@object
	.size		_ZN30_INTERNAL_ec6c3246_4_k_cu_main6thrust24THRUST_300001_SM_1000_NS8cuda_cub10par_nosyncE,(_ZN30_INTERNAL_ec6c3246_4_k_cu_main6thrust24THRUST_300001_SM_1000_NS12placeholders2_9E - _ZN30_INTERNAL_ec6c3246_4_k_cu_main6thrust24THRUST_300001_SM_1000_NS8cuda_cub10par_nosyncE)
_ZN30_INTERNAL_ec6c3246_4_k_cu_main6thrust24THRUST_300001_SM_1000_NS8cuda_cub10par_nosyncE:
	.zero		1
	.type		_ZN30_INTERNAL_ec6c3246_4_k_cu_main6thrust24THRUST_300001_SM_1000_NS12placeholders2_9E,@object
	.size		_ZN30_INTERNAL_ec6c3246_4_k_cu_main6thrust24THRUST_300001_SM_1000_NS12placeholders2_9E,(_ZN30_INTERNAL_ec6c3246_4_k_cu_main4cuda3std3__432_GLOBAL__N__ec6c3246_4_k_cu_main6ignoreE - _ZN30_INTERNAL_ec6c3246_4_k_cu_main6thrust24THRUST_300001_SM_1000_NS12placeholders2_9E)
_ZN30_INTERNAL_ec6c3246_4_k_cu_main6thrust24THRUST_300001_SM_1000_NS12placeholders2_9E:
	.zero		1
	.type		_ZN30_INTERNAL_ec6c3246_4_k_cu_main4cuda3std3__432_GLOBAL__N__ec6c3246_4_k_cu_main6ignoreE,@object
	.size		_ZN30_INTERNAL_ec6c3246_4_k_cu_main4cuda3std3__432_GLOBAL__N__ec6c3246_4_k_cu_main6ignoreE,(_ZN30_INTERNAL_ec6c3246_4_k_cu_main4cuda3std6ranges3__45__cpo4dataE - _ZN30_INTERNAL_ec6c3246_4_k_cu_main4cuda3std3__432_GLOBAL__N__ec6c3246_4_k_cu_main6ignoreE)
_ZN30_INTERNAL_ec6c3246_4_k_cu_main4cuda3std3__432_GLOBAL__N__ec6c3246_4_k_cu_main6ignoreE:
	.zero		1
	.type		_ZN30_INTERNAL_ec6c3246_4_k_cu_main4cuda3std6ranges3__45__cpo4dataE,@object
	.size		_ZN30_INTERNAL_ec6c3246_4_k_cu_main4cuda3std6ranges3__45__cpo4dataE,(_ZN30_INTERNAL_ec6c3246_4_k_cu_main6thrust24THRUST_300001_SM_1000_NS12placeholders2_1E - _ZN30_INTERNAL_ec6c3246_4_k_cu_main4cuda3std6ranges3__45__cpo4dataE)
_ZN30_INTERNAL_ec6c3246_4_k_cu_main4cuda3std6ranges3__45__cpo4dataE:
	.zero		1
	.type		_ZN30_INTERNAL_ec6c3246_4_k_cu_main6thrust24THRUST_300001_SM_1000_NS12placeholders2_1E,@object
	.size		_ZN30_INTERNAL_ec6c3246_4_k_cu_main6thrust24THRUST_300001_SM_1000_NS12placeholders2_1E,(_ZN30_INTERNAL_ec6c3246_4_k_cu_main4cuda3std3__45__cpo5beginE - _ZN30_INTERNAL_ec6c3246_4_k_cu_main6thrust24THRUST_300001_SM_1000_NS12placeholders2_1E)
_ZN30_INTERNAL_ec6c3246_4_k_cu_main6thrust24THRUST_300001_SM_1000_NS12placeholders2_1E:
	.zero		1
	.type		_ZN30_INTERNAL_ec6c3246_4_k_cu_main4cuda3std3__45__cpo5beginE,@object
	.size		_ZN30_INTERNAL_ec6c3246_4_k_cu_main4cuda3std3__45__cpo5beginE,(_ZN30_INTERNAL_ec6c3246_4_k_cu_main4cuda3std6ranges3__45__cpo5beginE - _ZN30_INTERNAL_ec6c3246_4_k_cu_main4cuda3std3__45__cpo5beginE)
_ZN30_INTERNAL_ec6c3246_4_k_cu_main4cuda3std3__45__cpo5beginE:
	.zero		1
	.type		_ZN30_INTERNAL_ec6c3246_4_k_cu_main4cuda3std6ranges3__45__cpo5beginE,@object
	.size		_ZN30_INTERNAL_ec6c3246_4_k_cu_main4cuda3std6ranges3__45__cpo5beginE,(_ZN30_INTERNAL_ec6c3246_4_k_cu_main6thrust24THRUST_300001_SM_1000_NS12placeholders2_5E - _ZN30_INTERNAL_ec6c3246_4_k_cu_main4cuda3std6ranges3__45__cpo5beginE)
_ZN30_INTERNAL_ec6c3246_4_k_cu_main4cuda3std6ranges3__45__cpo5beginE:
	.zero		1
	.type		_ZN30_INTERNAL_ec6c3246_4_k_cu_main6thrust24THRUST_300001_SM_1000_NS12placeholders2_5E,@object
	.size		_ZN30_INTERNAL_ec6c3246_4_k_cu_main6thrust24THRUST_300001_SM_1000_NS12placeholders2_5E,(_ZN30_INTERNAL_ec6c3246_4_k_cu_main4cuda3std3__45__cpo6rbeginE - _ZN30_INTERNAL_ec6c3246_4_k_cu_main6thrust24THRUST_300001_SM_1000_NS12placeholders2_5E)
_ZN30_INTERNAL_ec6c3246_4_k_cu_main6thrust24THRUST_300001_SM_1000_NS12placeholders2_5E:
	.zero		1
	.type		_ZN30_INTERNAL_ec6c3246_4_k_cu_main4cuda3std3__45__cpo6rbeginE,@object
	.size		_ZN30_INTERNAL_ec6c3246_4_k_cu_main4cuda3std3__45__cpo6rbeginE,(_ZN30_INTERNAL_ec6c3246_4_k_cu_main4cuda3std6ranges3__45__cpo7advanceE - _ZN30_INTERNAL_ec6c3246_4_k_cu_main4cuda3std3__45__cpo6rbeginE)
_ZN30_INTERNAL_ec6c3246_4_k_cu_main4cuda3std3__45__cpo6rbeginE:
	.zero		1
	.type		_ZN30_INTERNAL_ec6c3246_4_k_cu_main4cuda3std6ranges3__45__cpo7advanceE,@object
	.size		_ZN30_INTERNAL_ec6c3246_4_k_cu_main4cuda3std6ranges3__45__cpo7advanceE,(_ZN30_INTERNAL_ec6c3246_4_k_cu_main4cuda3std3__47nulloptE - _ZN30_INTERNAL_ec6c3246_4_k_cu_main4cuda3std6ranges3__45__cpo7advanceE)
_ZN30_INTERNAL_ec6c3246_4_k_cu_main4cuda3std6ranges3__45__cpo7advanceE:
	.zero		1
	.type		_ZN30_INTERNAL_ec6c3246_4_k_cu_main4cuda3std3__47nulloptE,@object
	.size		_ZN30_INTERNAL_ec6c3246_4_k_cu_main4cuda3std3__47nulloptE,(_ZN30_INTERNAL_ec6c3246_4_k_cu_main4cuda3std6ranges3__45__cpo8distanceE - _ZN30_INTERNAL_ec6c3246_4_k_cu_main4cuda3std3__47nulloptE)
_ZN30_INTERNAL_ec6c3246_4_k_cu_main4cuda3std3__47nulloptE:
	.zero		1
	.type		_ZN30_INTERNAL_ec6c3246_4_k_cu_main4cuda3std6ranges3__45__cpo8distanceE,@object
	.size		_ZN30_INTERNAL_ec6c3246_4_k_cu_main4cuda3std6ranges3__45__cpo8distanceE,(_ZN30_INTERNAL_ec6c3246_4_k_cu_main6thrust24THRUST_300001_SM_1000_NS12placeholders3_10E - _ZN30_INTERNAL_ec6c3246_4_k_cu_main4cuda3std6ranges3__45__cpo8distanceE)
_ZN30_INTERNAL_ec6c3246_4_k_cu_main4cuda3std6ranges3__45__cpo8distanceE:
	.zero		1
	.type		_ZN30_INTERNAL_ec6c3246_4_k_cu_main6thrust24THRUST_300001_SM_1000_NS12placeholders3_10E,@object
	.size		_ZN30_INTERNAL_ec6c3246_4_k_cu_main6thrust24THRUST_300001_SM_1000_NS12placeholders3_10E,(_ZN30_INTERNAL_ec6c3246_4_k_cu_main4cuda3std3__419piecewise_constructE - _ZN30_INTERNAL_ec6c3246_4_k_cu_main6thrust24THRUST_300001_SM_1000_NS12placeholders3_10E)
_ZN30_INTERNAL_ec6c3246_4_k_cu_main6thrust24THRUST_300001_SM_1000_NS12placeholders3_10E:
	.zero		1
	.type		_ZN30_INTERNAL_ec6c3246_4_k_cu_main4cuda3std3__419piecewise_constructE,@object
	.size		_ZN30_INTERNAL_ec6c3246_4_k_cu_main4cuda3std3__419piecewise_constructE,(_ZN30_INTERNAL_ec6c3246_4_k_cu_main4cuda3std6ranges3__45__cpo5cdataE - _ZN30_INTERNAL_ec6c3246_4_k_cu_main4cuda3std3__419piecewise_constructE)
_ZN30_INTERNAL_ec6c3246_4_k_cu_main4cuda3std3__419piecewise_constructE:
	.zero		1
	.type		_ZN30_INTERNAL_ec6c3246_4_k_cu_main4cuda3std6ranges3__45__cpo5cdataE,@object
	.size		_ZN30_INTERNAL_ec6c3246_4_k_cu_main4cuda3std6ranges3__45__cpo5cdataE,(_ZN30_INTERNAL_ec6c3246_4_k_cu_main6thrust24THRUST_300001_SM_1000_NS12placeholders2_2E - _ZN30_INTERNAL_ec6c3246_4_k_cu_main4cuda3std6ranges3__45__cpo5cdataE)
_ZN30_INTERNAL_ec6c3246_4_k_cu_main4cuda3std6ranges3__45__cpo5cdataE:
	.zero		1
	.type		_ZN30_INTERNAL_ec6c3246_4_k_cu_main6thrust24THRUST_300001_SM_1000_NS12placeholders2_2E,@object
	.size		_ZN30_INTERNAL_ec6c3246_4_k_cu_main6thrust24THRUST_300001_SM_1000_NS12placeholders2_2E,(_ZN30_INTERNAL_ec6c3246_4_k_cu_main4cuda3std3__45__cpo3endE - _ZN30_INTERNAL_ec6c3246_4_k_cu_main6thrust24THRUST_300001_SM_1000_NS12placeholders2_2E)
_ZN30_INTERNAL_ec6c3246_4_k_cu_main6thrust24THRUST_300001_SM_1000_NS12placeholders2_2E:
	.zero		1
	.type		_ZN30_INTERNAL_ec6c3246_4_k_cu_main4cuda3std3__45__cpo3endE,@object
	.size		_ZN30_INTERNAL_ec6c3246_4_k_cu_main4cuda3std3__45__cpo3endE,(_ZN30_INTERNAL_ec6c3246_4_k_cu_main4cuda3std6ranges3__45__cpo3endE - _ZN30_INTERNAL_ec6c3246_4_k_cu_main4cuda3std3__45__cpo3endE)
_ZN30_INTERNAL_ec6c3246_4_k_cu_main4cuda3std3__45__cpo3endE:
	.zero		1
	.type		_ZN30_INTERNAL_ec6c3246_4_k_cu_main4cuda3std6ranges3__45__cpo3endE,@object
	.size		_ZN30_INTERNAL_ec6c3246_4_k_cu_main4cuda3std6ranges3__45__cpo3endE,(_ZN30_INTERNAL_ec6c3246_4_k_cu_main6thrust24THRUST_300001_SM_1000_NS12placeholders2_6E - _ZN30_INTERNAL_ec6c3246_4_k_cu_main4cuda3std6ranges3__45__cpo3endE)
_ZN30_INTERNAL_ec6c3246_4_k_cu_main4cuda3std6ranges3__45__cpo3endE:
	.zero		1
	.type		_ZN30_INTERNAL_ec6c3246_4_k_cu_main6thrust24THRUST_300001_SM_1000_NS12placeholders2_6E,@object
	.size		_ZN30_INTERNAL_ec6c3246_4_k_cu_main6thrust24THRUST_300001_SM_1000_NS12placeholders2_6E,(_ZN30_INTERNAL_ec6c3246_4_k_cu_main4cuda3std3__45__cpo4rendE - _ZN30_INTERNAL_ec6c3246_4_k_cu_main6thrust24THRUST_300001_SM_1000_NS12placeholders2_6E)
_ZN30_INTERNAL_ec6c3246_4_k_cu_main6thrust24THRUST_300001_SM_1000_NS12placeholders2_6E:
	.zero		1
	.type		_ZN30_INTERNAL_ec6c3246_4_k_cu_main4cuda3std3__45__cpo4rendE,@object
	.size		_ZN30_INTERNAL_ec6c3246_4_k_cu_main4cuda3std3__45__cpo4rendE,(_ZN30_INTERNAL_ec6c3246_4_k_cu_main4cuda3std6ranges3__45__cpo9iter_swapE - _ZN30_INTERNAL_ec6c3246_4_k_cu_main4cuda3std3__45__cpo4rendE)
_ZN30_INTERNAL_ec6c3246_4_k_cu_main4cuda3std3__45__cpo4rendE:
	.zero		1
	.type		_ZN30_INTERNAL_ec6c3246_4_k_cu_main4cuda3std6ranges3__45__cpo9iter_swapE,@object
	.size		_ZN30_INTERNAL_ec6c3246_4_k_cu_main4cuda3std6ranges3__45__cpo9iter_swapE,(_ZN30_INTERNAL_ec6c3246_4_k_cu_main4cuda3std3__48unexpectE - _ZN30_INTERNAL_ec6c3246_4_k_cu_main4cuda3std6ranges3__45__cpo9iter_swapE)
_ZN30_INTERNAL_ec6c3246_4_k_cu_main4cuda3std6ranges3__45__cpo9iter_swapE:
	.zero		1
	.type		_ZN30_INTERNAL_ec6c3246_4_k_cu_main4cuda3std3__48unexpectE,@object
	.size		_ZN30_INTERNAL_ec6c3246_4_k_cu_main4cuda3std3__48unexpectE,(_ZN30_INTERNAL_ec6c3246_4_k_cu_main6thrust24THRUST_300001_SM_1000_NS8cuda_cub3parE - _ZN30_INTERNAL_ec6c3246_4_k_cu_main4cuda3std3__48unexpectE)
_ZN30_INTERNAL_ec6c3246_4_k_cu_main4cuda3std3__48unexpectE:
	.zero		1
	.type		_ZN30_INTERNAL_ec6c3246_4_k_cu_main6thrust24THRUST_300001_SM_1000_NS8cuda_cub3parE,@object
	.size		_ZN30_INTERNAL_ec6c3246_4_k_cu_main6thrust24THRUST_300001_SM_1000_NS8cuda_cub3parE,(_ZN30_INTERNAL_ec6c3246_4_k_cu_main6thrust24THRUST_300001_SM_1000_NS12placeholders2_4E - _ZN30_INTERNAL_ec6c3246_4_k_cu_main6thrust24THRUST_300001_SM_1000_NS8cuda_cub3parE)
_ZN30_INTERNAL_ec6c3246_4_k_cu_main6thrust24THRUST_300001_SM_1000_NS8cuda_cub3parE:
	.zero		1
	.type		_ZN30_INTERNAL_ec6c3246_4_k_cu_main6thrust24THRUST_300001_SM_1000_NS12placeholders2_4E,@object
	.size		_ZN30_INTERNAL_ec6c3246_4_k_cu_main6thrust24THRUST_300001_SM_1000_NS12placeholders2_4E,(_ZN30_INTERNAL_ec6c3246_4_k_cu_main4cuda3std3__45__cpo4cendE - _ZN30_INTERNAL_ec6c3246_4_k_cu_main6thrust24THRUST_300001_SM_1000_NS12placeholders2_4E)
_ZN30_INTERNAL_ec6c3246_4_k_cu_main6thrust24THRUST_300001_SM_1000_NS12placeholders2_4E:
	.zero		1
	.type		_ZN30_INTERNAL_ec6c3246_4_k_cu_main4cuda3std3__45__cpo4cendE,@object
	.size		_ZN30_INTERNAL_ec6c3246_4_k_cu_main4cuda3std3__45__cpo4cendE,(_ZN30_INTERNAL_ec6c3246_4_k_cu_main4cuda3std6ranges3__45__cpo4cendE - _ZN30_INTERNAL_ec6c3246_4_k_cu_main4cuda3std3__45__cpo4cendE)
_ZN30_INTERNAL_ec6c3246_4_k_cu_main4cuda3std3__45__cpo4cendE:
	.zero		1
	.type		_ZN30_INTERNAL_ec6c3246_4_k_cu_main4cuda3std6ranges3__45__cpo4cendE,@object
	.size		_ZN30_INTERNAL_ec6c3246_4_k_cu_main4cuda3std6ranges3__45__cpo4cendE,(_ZN30_INTERNAL_ec6c3246_4_k_cu_main4cuda3std3__420unreachable_sentinelE - _ZN30_INTERNAL_ec6c3246_4_k_cu_main4cuda3std6ranges3__45__cpo4cendE)
_ZN30_INTERNAL_ec6c3246_4_k_cu_main4cuda3std6ranges3__45__cpo4cendE:
	.zero		1
	.type		_ZN30_INTERNAL_ec6c3246_4_k_cu_main4cuda3std3__420unreachable_sentinelE,@object
	.size		_ZN30_INTERNAL_ec6c3246_4_k_cu_main4cuda3std3__420unreachable_sentinelE,(_ZN30_INTERNAL_ec6c3246_4_k_cu_main4cuda3std6ranges3__45__cpo5ssizeE - _ZN30_INTERNAL_ec6c3246_4_k_cu_main4cuda3std3__420unreachable_sentinelE)
_ZN30_INTERNAL_ec6c3246_4_k_cu_main4cuda3std3__420unreachable_sentinelE:
	.zero		1
	.type		_ZN30_INTERNAL_ec6c3246_4_k_cu_main4cuda3std6ranges3__45__cpo5ssizeE,@object
	.size		_ZN30_INTERNAL_ec6c3246_4_k_cu_main4cuda3std6ranges3__45__cpo5ssizeE,(_ZN30_INTERNAL_ec6c3246_4_k_cu_main6thrust24THRUST_300001_SM_1000_NS12placeholders2_8E - _ZN30_INTERNAL_ec6c3246_4_k_cu_main4cuda3std6ranges3__45__cpo5ssizeE)
_ZN30_INTERNAL_ec6c3246_4_k_cu_main4cuda3std6ranges3__45__cpo5ssizeE:
	.zero		1
	.type		_ZN30_INTERNAL_ec6c3246_4_k_cu_main6thrust24THRUST_300001_SM_1000_NS12placeholders2_8E,@object
	.size		_ZN30_INTERNAL_ec6c3246_4_k_cu_main6thrust24THRUST_300001_SM_1000_NS12placeholders2_8E,(_ZN30_INTERNAL_ec6c3246_4_k_cu_main4cuda3std3__45__cpo5crendE - _ZN30_INTERNAL_ec6c3246_4_k_cu_main6thrust24THRUST_300001_SM_1000_NS12placeholders2_8E)
_ZN30_INTERNAL_ec6c3246_4_k_cu_main6thrust24THRUST_300001_SM_1000_NS12placeholders2_8E:
	.zero		1
	.type		_ZN30_INTERNAL_ec6c3246_4_k_cu_main4cuda3std3__45__cpo5crendE,@object
	.size		_ZN30_INTERNAL_ec6c3246_4_k_cu_main4cuda3std3__45__cpo5crendE,(_ZN30_INTERNAL_ec6c3246_4_k_cu_main4cuda3std6ranges3__45__cpo4prevE - _ZN30_INTERNAL_ec6c3246_4_k_cu_main4cuda3std3__45__cpo5crendE)
_ZN30_INTERNAL_ec6c3246_4_k_cu_main4cuda3std3__45__cpo5crendE:
	.zero		1
	.type		_ZN30_INTERNAL_ec6c3246_4_k_cu_main4cuda3std6ranges3__45__cpo4prevE,@object
	.size		_ZN30_INTERNAL_ec6c3246_4_k_cu_main4cuda3std6ranges3__45__cpo4prevE,(_ZN30_INTERNAL_ec6c3246_4_k_cu_main4cuda3std6ranges3__45__cpo9iter_moveE - _ZN30_INTERNAL_ec6c3246_4_k_cu_main4cuda3std6ranges3__45__cpo4prevE)
_ZN30_INTERNAL_ec6c3246_4_k_cu_main4cuda3std6ranges3__45__cpo4prevE:
	.zero		1
	.type		_ZN30_INTERNAL_ec6c3246_4_k_cu_main4cuda3std6ranges3__45__cpo9iter_moveE,@object
	.size		_ZN30_INTERNAL_ec6c3246_4_k_cu_main4cuda3std6ranges3__45__cpo9iter_moveE,(_ZN30_INTERNAL_ec6c3246_4_k_cu_main6thrust24THRUST_300001_SM_1000_NS6system6detail10sequential3seqE - _ZN30_INTERNAL_ec6c3246_4_k_cu_main4cuda3std6ranges3__45__cpo9iter_moveE)
_ZN30_INTERNAL_ec6c3246_4_k_cu_main4cuda3std6ranges3__45__cpo9iter_moveE:
	.zero		1
	.type		_ZN30_INTERNAL_ec6c3246_4_k_cu_main6thrust24THRUST_300001_SM_1000_NS6system6detail10sequential3seqE,@object
	.size		_ZN30_INTERNAL_ec6c3246_4_k_cu_main6thrust24THRUST_300001_SM_1000_NS6system6detail10sequential3seqE,(.L_31 - _ZN30_INTERNAL_ec6c3246_4_k_cu_main6thrust24THRUST_300001_SM_1000_NS6system6detail10sequential3seqE)
_ZN30_INTERNAL_ec6c3246_4_k_cu_main6thrust24THRUST_300001_SM_1000_NS6system6detail10sequential3seqE:
	.zero		1
.L_31:


//--------------------- .nv.constant0._ZN3cub18CUB_300001_SM_10006detail9transform16transform_kernelINS2_10policy_hubILb1EN4cuda3std3__45tupleIJN6thrust24THRUST_300001_SM_1000_NS6detail15normal_iteratorINSA_10device_ptrIiEEEESF_EEEE10policy1000El14sample_functorNSC_INSD_IdEEEEJPiSM_EEEvT0_iT1_T2_DpNS2_10kernel_argIT3_EE --------------------------
	.section	.nv.constant0._ZN3cub18CUB_300001_SM_10006detail9transform16transform_kernelINS2_10policy_hubILb1EN4cuda3std3__45tupleIJN6thrust24THRUST_300001_SM_1000_NS6detail15normal_iteratorINSA_10device_ptrIiEEEESF_EEEE10policy1000El14sample_functorNSC_INSD_IdEEEEJPiSM_EEEvT0_iT1_T2_DpNS2_10kernel_argIT3_EE,"a",@progbits
	.sectionflags	@""
	.align	4
.nv.constant0._ZN3cub18CUB_300001_SM_10006detail9transform16transform_kernelINS2_10policy_hubILb1EN4cuda3std3__45tupleIJN6thrust24THRUST_300001_SM_1000_NS6detail15normal_iteratorINSA_10device_ptrIiEEEESF_EEEE10policy1000El14sample_functorNSC_INSD_IdEEEEJPiSM_EEEvT0_iT1_T2_DpNS2_10kernel_argIT3_EE:
	.zero		968


//--------------------- .nv.constant0._ZN3cub18CUB_300001_SM_10006detail9transform16transform_kernelINS2_10policy_hubILb1EN4cuda3std3__45tupleIJN6thrust24THRUST_300001_SM_1000_NS6detail15normal_iteratorINSA_10device_ptrIiEEEESF_EEEE10policy1000Ei14sample_functorNSC_INSD_IdEEEEJPiSM_EEEvT0_iT1_T2_DpNS2_10kernel_argIT3_EE --------------------------
	.section	.nv.constant0._ZN3cub18CUB_300001_SM_10006detail9transform16transform_kernelINS2_10policy_hubILb1EN4cuda3std3__45tupleIJN6thrust24THRUST_300001_SM_1000_NS6detail15normal_iteratorINSA_10device_ptrIiEEEESF_EEEE10policy1000Ei14sample_functorNSC_INSD_IdEEEEJPiSM_EEEvT0_iT1_T2_DpNS2_10kernel_argIT3_EE,"a",@progbits
	.sectionflags	@""
	.align	4
.nv.constant0._ZN3cub18CUB_300001_SM_10006detail9transform16transform_kernelINS2_10policy_hubILb1EN4cuda3std3__45tupleIJN6thrust24THRUST_300001_SM_1000_NS6detail15normal_iteratorINSA_10device_ptrIiEEEESF_EEEE10policy1000Ei14sample_functorNSC_INSD_IdEEEEJPiSM_EEEvT0_iT1_T2_DpNS2_10kernel_argIT3_EE:
	.zero		960


//--------------------- .nv.constant0._ZN3cub18CUB_300001_SM_10006detail8for_each13static_kernelINS2_12policy_hub_t12policy_500_tEmN6thrust24THRUST_300001_SM_1000_NS8cuda_cub20__uninitialized_fill7functorINS7_10device_ptrIdEEdEEEEvT0_T1_ --------------------------
	.section	.nv.constant0._ZN3cub18CUB_300001_SM_10006detail8for_each13static_kernelINS2_12policy_hub_t12policy_500_tEmN6thrust24THRUST_300001_SM_1000_NS8cuda_cub20__uninitialized_fill7functorINS7_10device_ptrIdEEdEEEEvT0_T1_,"a",@progbits
	.sectionflags	@""
	.align	4
.nv.constant0._ZN3cub18CUB_300001_SM_10006detail8for_each13static_kernelINS2_12policy_hub_t12policy_500_tEmN6thrust24THRUST_300001_SM_1000_NS8cuda_cub20__uninitialized_fill7functorINS7_10device_ptrIdEEdEEEEvT0_T1_:
	.zero		920


//--------------------- .nv.constant0._ZN3cub18CUB_300001_SM_10006detail11EmptyKernelIvEEvv --------------------------
	.section	.nv.constant0._ZN3cub18CUB_300001_SM_10006detail11EmptyKernelIvEEvv,"a",@progbits
	.sectionflags	@""
	.align	4
.nv.constant0._ZN3cub18CUB_300001_SM_10006detail11EmptyKernelIvEEvv:
	.zero		896


//--------------------- SYMBOLS --------------------------

	.type		.nv.reservedSmem.offset0,@object
	.size		.nv.reservedSmem.offset0,0x4
